//
// Generated by NVIDIA NVVM Compiler
//
// Compiler Build ID: CL-36424714
// Cuda compilation tools, release 13.0, V13.0.88
// Based on NVVM 20.0.0
//

.version 9.0
.target sm_100
.address_size 64

	// .globl	_Z9tspKernelPiS_i
.global .align 4 .b8 precalc_xorwow_matrix[102400];
.global .align 4 .b8 precalc_xorwow_offset_matrix[102400];
.global .align 4 .b8 mrg32k3aM1[2304];
.global .align 4 .b8 mrg32k3aM2[2304];
.global .align 4 .b8 mrg32k3aM1SubSeq[2016];
.global .align 4 .b8 mrg32k3aM2SubSeq[2016];
.global .align 4 .b8 mrg32k3aM1Seq[2304];
.global .align 4 .b8 mrg32k3aM2Seq[2304];
.const .align 8 .b8 __cr_lgamma_table[72];

.visible .entry _Z9tspKernelPiS_i(
	.param .u64 .ptr .align 1 _Z9tspKernelPiS_i_param_0,
	.param .u64 .ptr .align 1 _Z9tspKernelPiS_i_param_1,
	.param .u32 _Z9tspKernelPiS_i_param_2
)
{
	.local .align 16 .b8 	__local_depot0[48];
	.reg .b64 	%SP;
	.reg .b64 	%SPL;
	.reg .pred 	%p<34>;
	.reg .b32 	%r<398>;
	.reg .b64 	%rd<144>;

	mov.u64 	%SPL, __local_depot0;
	ld.param.u64 	%rd16, [_Z9tspKernelPiS_i_param_0];
	ld.param.u64 	%rd15, [_Z9tspKernelPiS_i_param_1];
	ld.param.u32 	%r92, [_Z9tspKernelPiS_i_param_2];
	cvta.to.global.u64 	%rd1, %rd16;
	add.u64 	%rd2, %SPL, 0;
	mov.u32 	%r94, %ctaid.x;
	mov.u32 	%r95, %ntid.x;
	mov.u32 	%r96, %tid.x;
	mad.lo.s32 	%r381, %r94, %r95, %r96;
	add.s32 	%r2, %r92, -1;
	setp.lt.s32 	%p1, %r92, 3;
	mov.b32 	%r367, 1;
	@%p1 bra 	$L__BB0_8;
	add.s32 	%r3, %r92, -2;
	add.s32 	%r100, %r92, -3;
	and.b32  	%r4, %r3, 3;
	setp.lt.u32 	%p2, %r100, 3;
	mov.b32 	%r367, 1;
	mov.b32 	%r365, 2;
	@%p2 bra 	$L__BB0_5;
	and.b32  	%r103, %r3, -4;
	neg.s32 	%r358, %r103;
	mov.b32 	%r367, 1;
	mov.b32 	%r359, 5;
$L__BB0_3:
	add.s32 	%r104, %r359, -3;
	mul.lo.s32 	%r105, %r104, %r367;
	mad.lo.s32 	%r106, %r105, %r104, %r105;
	add.s32 	%r107, %r359, -1;
	mul.lo.s32 	%r108, %r107, %r106;
	mul.lo.s32 	%r367, %r359, %r108;
	add.s32 	%r359, %r359, 4;
	add.s32 	%r358, %r358, 4;
	setp.ne.s32 	%p3, %r358, 0;
	@%p3 bra 	$L__BB0_3;
	add.s32 	%r365, %r359, -3;
$L__BB0_5:
	setp.eq.s32 	%p4, %r4, 0;
	@%p4 bra 	$L__BB0_8;
	neg.s32 	%r364, %r4;
$L__BB0_7:
	.pragma "nounroll";
	mul.lo.s32 	%r367, %r365, %r367;
	add.s32 	%r365, %r365, 1;
	add.s32 	%r364, %r364, 1;
	setp.ne.s32 	%p5, %r364, 0;
	@%p5 bra 	$L__BB0_7;
$L__BB0_8:
	setp.ge.s32 	%p6, %r381, %r367;
	@%p6 bra 	$L__BB0_48;
	setp.lt.s32 	%p7, %r92, 1;
	@%p7 bra 	$L__BB0_22;
	and.b32  	%r24, %r92, 15;
	setp.lt.u32 	%p8, %r2, 15;
	mov.b32 	%r368, 0;
	@%p8 bra 	$L__BB0_13;
	and.b32  	%r368, %r92, 2147483632;
	add.s64 	%rd141, %rd2, 32;
	mov.b32 	%r373, 0;
$L__BB0_12:
	.pragma "nounroll";
	add.s32 	%r111, %r373, 1;
	add.s32 	%r112, %r373, 2;
	add.s32 	%r113, %r373, 3;
	st.local.v4.u32 	[%rd141+-32], {%r373, %r111, %r112, %r113};
	add.s32 	%r114, %r373, 4;
	add.s32 	%r115, %r373, 5;
	add.s32 	%r116, %r373, 6;
	add.s32 	%r117, %r373, 7;
	st.local.v4.u32 	[%rd141+-16], {%r114, %r115, %r116, %r117};
	add.s32 	%r118, %r373, 8;
	add.s32 	%r119, %r373, 9;
	add.s32 	%r120, %r373, 10;
	add.s32 	%r121, %r373, 11;
	st.local.v4.u32 	[%rd141], {%r118, %r119, %r120, %r121};
	add.s32 	%r122, %r373, 12;
	add.s32 	%r123, %r373, 13;
	add.s32 	%r124, %r373, 14;
	add.s32 	%r125, %r373, 15;
	st.local.v4.u32 	[%rd141+16], {%r122, %r123, %r124, %r125};
	add.s64 	%rd141, %rd141, 64;
	add.s32 	%r373, %r373, 16;
	setp.eq.s32 	%p9, %r373, %r368;
	@%p9 bra 	$L__BB0_13;
	bra.uni 	$L__BB0_12;
$L__BB0_13:
	setp.eq.s32 	%p10, %r24, 0;
	@%p10 bra 	$L__BB0_22;
	and.b32  	%r27, %r92, 7;
	setp.lt.u32 	%p11, %r24, 8;
	@%p11 bra 	$L__BB0_16;
	mul.wide.u32 	%rd18, %r368, 4;
	add.s64 	%rd19, %rd2, %rd18;
	st.local.u32 	[%rd19], %r368;
	add.s32 	%r126, %r368, 1;
	st.local.u32 	[%rd19+4], %r126;
	add.s32 	%r127, %r368, 2;
	st.local.u32 	[%rd19+8], %r127;
	add.s32 	%r128, %r368, 3;
	st.local.u32 	[%rd19+12], %r128;
	add.s32 	%r129, %r368, 4;
	st.local.u32 	[%rd19+16], %r129;
	add.s32 	%r130, %r368, 5;
	st.local.u32 	[%rd19+20], %r130;
	add.s32 	%r131, %r368, 6;
	st.local.u32 	[%rd19+24], %r131;
	add.s32 	%r132, %r368, 7;
	st.local.u32 	[%rd19+28], %r132;
	add.s32 	%r368, %r368, 8;
$L__BB0_16:
	setp.eq.s32 	%p12, %r27, 0;
	@%p12 bra 	$L__BB0_22;
	and.b32  	%r30, %r92, 3;
	setp.lt.u32 	%p13, %r27, 4;
	@%p13 bra 	$L__BB0_19;
	mul.wide.u32 	%rd20, %r368, 4;
	add.s64 	%rd21, %rd2, %rd20;
	st.local.u32 	[%rd21], %r368;
	add.s32 	%r133, %r368, 1;
	st.local.u32 	[%rd21+4], %r133;
	add.s32 	%r134, %r368, 2;
	st.local.u32 	[%rd21+8], %r134;
	add.s32 	%r135, %r368, 3;
	st.local.u32 	[%rd21+12], %r135;
	add.s32 	%r368, %r368, 4;
$L__BB0_19:
	setp.eq.s32 	%p14, %r30, 0;
	@%p14 bra 	$L__BB0_22;
	mul.wide.u32 	%rd22, %r368, 4;
	add.s64 	%rd140, %rd2, %rd22;
	neg.s32 	%r371, %r30;
$L__BB0_21:
	.pragma "nounroll";
	st.local.u32 	[%rd140], %r368;
	add.s32 	%r368, %r368, 1;
	add.s64 	%rd140, %rd140, 4;
	add.s32 	%r371, %r371, 1;
	setp.ne.s32 	%p15, %r371, 0;
	@%p15 bra 	$L__BB0_21;
$L__BB0_22:
	setp.lt.s32 	%p16, %r92, 3;
	@%p16 bra 	$L__BB0_34;
	add.s32 	%r38, %r92, -2;
	add.s32 	%r137, %r92, -3;
	and.b32  	%r39, %r38, 7;
	setp.lt.u32 	%p17, %r137, 7;
	mov.b32 	%r380, 1;
	@%p17 bra 	$L__BB0_26;
	and.b32  	%r40, %r38, -8;
	mov.b32 	%r380, 1;
$L__BB0_25:
	.pragma "nounroll";
	sub.s32 	%r139, %r92, %r380;
	div.s32 	%r140, %r381, %r139;
	mul.lo.s32 	%r141, %r140, %r139;
	sub.s32 	%r142, %r381, %r141;
	add.s32 	%r143, %r142, %r380;
	mul.wide.u32 	%rd23, %r380, 4;
	add.s64 	%rd24, %rd2, %rd23;
	ld.local.u32 	%r144, [%rd24];
	mul.wide.s32 	%rd25, %r143, 4;
	add.s64 	%rd26, %rd2, %rd25;
	ld.local.u32 	%r145, [%rd26];
	st.local.u32 	[%rd24], %r145;
	st.local.u32 	[%rd26], %r144;
	not.b32 	%r146, %r380;
	add.s32 	%r147, %r92, %r146;
	div.s32 	%r148, %r140, %r147;
	mul.lo.s32 	%r149, %r148, %r147;
	sub.s32 	%r150, %r140, %r149;
	ld.local.u32 	%r151, [%rd24+4];
	mul.wide.s32 	%rd27, %r150, 4;
	add.s64 	%rd28, %rd24, %rd27;
	ld.local.u32 	%r152, [%rd28+4];
	st.local.u32 	[%rd24+4], %r152;
	st.local.u32 	[%rd28+4], %r151;
	add.s32 	%r153, %r139, -2;
	div.s32 	%r154, %r148, %r153;
	mul.lo.s32 	%r155, %r154, %r153;
	sub.s32 	%r156, %r148, %r155;
	ld.local.u32 	%r157, [%rd24+8];
	mul.wide.s32 	%rd29, %r156, 4;
	add.s64 	%rd30, %rd24, %rd29;
	ld.local.u32 	%r158, [%rd30+8];
	st.local.u32 	[%rd24+8], %r158;
	st.local.u32 	[%rd30+8], %r157;
	add.s32 	%r159, %r139, -3;
	div.s32 	%r160, %r154, %r159;
	mul.lo.s32 	%r161, %r160, %r159;
	sub.s32 	%r162, %r154, %r161;
	ld.local.u32 	%r163, [%rd24+12];
	mul.wide.s32 	%rd31, %r162, 4;
	add.s64 	%rd32, %rd24, %rd31;
	ld.local.u32 	%r164, [%rd32+12];
	st.local.u32 	[%rd24+12], %r164;
	st.local.u32 	[%rd32+12], %r163;
	add.s32 	%r165, %r139, -4;
	div.s32 	%r166, %r160, %r165;
	mul.lo.s32 	%r167, %r166, %r165;
	sub.s32 	%r168, %r160, %r167;
	ld.local.u32 	%r169, [%rd24+16];
	mul.wide.s32 	%rd33, %r168, 4;
	add.s64 	%rd34, %rd24, %rd33;
	ld.local.u32 	%r170, [%rd34+16];
	st.local.u32 	[%rd24+16], %r170;
	st.local.u32 	[%rd34+16], %r169;
	add.s32 	%r171, %r139, -5;
	div.s32 	%r172, %r166, %r171;
	mul.lo.s32 	%r173, %r172, %r171;
	sub.s32 	%r174, %r166, %r173;
	ld.local.u32 	%r175, [%rd24+20];
	mul.wide.s32 	%rd35, %r174, 4;
	add.s64 	%rd36, %rd24, %rd35;
	ld.local.u32 	%r176, [%rd36+20];
	st.local.u32 	[%rd24+20], %r176;
	st.local.u32 	[%rd36+20], %r175;
	add.s32 	%r177, %r139, -6;
	div.s32 	%r178, %r172, %r177;
	mul.lo.s32 	%r179, %r178, %r177;
	sub.s32 	%r180, %r172, %r179;
	ld.local.u32 	%r181, [%rd24+24];
	mul.wide.s32 	%rd37, %r180, 4;
	add.s64 	%rd38, %rd24, %rd37;
	ld.local.u32 	%r182, [%rd38+24];
	st.local.u32 	[%rd24+24], %r182;
	st.local.u32 	[%rd38+24], %r181;
	add.s32 	%r183, %r380, 7;
	sub.s32 	%r184, %r92, %r183;
	div.s32 	%r381, %r178, %r184;
	mul.lo.s32 	%r185, %r381, %r184;
	sub.s32 	%r186, %r178, %r185;
	ld.local.u32 	%r187, [%rd24+28];
	mul.wide.s32 	%rd39, %r186, 4;
	add.s64 	%rd40, %rd24, %rd39;
	ld.local.u32 	%r188, [%rd40+28];
	st.local.u32 	[%rd24+28], %r188;
	st.local.u32 	[%rd40+28], %r187;
	add.s32 	%r380, %r380, 8;
	setp.eq.s32 	%p18, %r183, %r40;
	@%p18 bra 	$L__BB0_26;
	bra.uni 	$L__BB0_25;
$L__BB0_26:
	setp.eq.s32 	%p19, %r39, 0;
	@%p19 bra 	$L__BB0_34;
	and.b32  	%r45, %r38, 3;
	setp.lt.u32 	%p20, %r39, 4;
	@%p20 bra 	$L__BB0_29;
	sub.s32 	%r189, %r92, %r380;
	div.s32 	%r190, %r381, %r189;
	mul.lo.s32 	%r191, %r190, %r189;
	sub.s32 	%r192, %r381, %r191;
	add.s32 	%r193, %r192, %r380;
	mul.wide.u32 	%rd41, %r380, 4;
	add.s64 	%rd42, %rd2, %rd41;
	ld.local.u32 	%r194, [%rd42];
	mul.wide.s32 	%rd43, %r193, 4;
	add.s64 	%rd44, %rd2, %rd43;
	ld.local.u32 	%r195, [%rd44];
	st.local.u32 	[%rd42], %r195;
	st.local.u32 	[%rd44], %r194;
	not.b32 	%r196, %r380;
	add.s32 	%r197, %r92, %r196;
	div.s32 	%r198, %r190, %r197;
	mul.lo.s32 	%r199, %r198, %r197;
	sub.s32 	%r200, %r190, %r199;
	ld.local.u32 	%r201, [%rd42+4];
	cvt.s64.s32 	%rd45, %r200;
	cvt.s64.s32 	%rd46, %r380;
	add.s64 	%rd47, %rd45, %rd46;
	shl.b64 	%rd48, %rd47, 2;
	add.s64 	%rd49, %rd2, %rd48;
	ld.local.u32 	%r202, [%rd49+4];
	st.local.u32 	[%rd42+4], %r202;
	st.local.u32 	[%rd49+4], %r201;
	add.s32 	%r203, %r189, -2;
	div.s32 	%r204, %r198, %r203;
	mul.lo.s32 	%r205, %r204, %r203;
	sub.s32 	%r206, %r198, %r205;
	ld.local.u32 	%r207, [%rd42+8];
	cvt.s64.s32 	%rd50, %r206;
	add.s64 	%rd51, %rd50, %rd46;
	shl.b64 	%rd52, %rd51, 2;
	add.s64 	%rd53, %rd2, %rd52;
	ld.local.u32 	%r208, [%rd53+8];
	st.local.u32 	[%rd42+8], %r208;
	st.local.u32 	[%rd53+8], %r207;
	add.s32 	%r209, %r189, -3;
	div.s32 	%r381, %r204, %r209;
	mul.lo.s32 	%r210, %r381, %r209;
	sub.s32 	%r211, %r204, %r210;
	ld.local.u32 	%r212, [%rd42+12];
	cvt.s64.s32 	%rd54, %r211;
	add.s64 	%rd55, %rd54, %rd46;
	shl.b64 	%rd56, %rd55, 2;
	add.s64 	%rd57, %rd2, %rd56;
	ld.local.u32 	%r213, [%rd57+12];
	st.local.u32 	[%rd42+12], %r213;
	st.local.u32 	[%rd57+12], %r212;
	add.s32 	%r380, %r380, 4;
$L__BB0_29:
	setp.eq.s32 	%p21, %r45, 0;
	@%p21 bra 	$L__BB0_34;
	setp.eq.s32 	%p22, %r45, 1;
	@%p22 bra 	$L__BB0_32;
	sub.s32 	%r214, %r92, %r380;
	div.s32 	%r215, %r381, %r214;
	mul.lo.s32 	%r216, %r215, %r214;
	sub.s32 	%r217, %r381, %r216;
	add.s32 	%r218, %r217, %r380;
	mul.wide.u32 	%rd58, %r380, 4;
	add.s64 	%rd59, %rd2, %rd58;
	ld.local.u32 	%r219, [%rd59];
	mul.wide.s32 	%rd60, %r218, 4;
	add.s64 	%rd61, %rd2, %rd60;
	ld.local.u32 	%r220, [%rd61];
	st.local.u32 	[%rd59], %r220;
	st.local.u32 	[%rd61], %r219;
	not.b32 	%r221, %r380;
	add.s32 	%r222, %r92, %r221;
	div.s32 	%r381, %r215, %r222;
	mul.lo.s32 	%r223, %r381, %r222;
	sub.s32 	%r224, %r215, %r223;
	ld.local.u32 	%r225, [%rd59+4];
	cvt.s64.s32 	%rd62, %r224;
	cvt.s64.s32 	%rd63, %r380;
	add.s64 	%rd64, %rd62, %rd63;
	shl.b64 	%rd65, %rd64, 2;
	add.s64 	%rd66, %rd2, %rd65;
	ld.local.u32 	%r226, [%rd66+4];
	st.local.u32 	[%rd59+4], %r226;
	st.local.u32 	[%rd66+4], %r225;
	add.s32 	%r380, %r380, 2;
$L__BB0_32:
	and.b32  	%r227, %r92, 1;
	setp.eq.b32 	%p23, %r227, 1;
	not.pred 	%p24, %p23;
	@%p24 bra 	$L__BB0_34;
	sub.s32 	%r228, %r92, %r380;
	rem.s32 	%r229, %r381, %r228;
	add.s32 	%r230, %r229, %r380;
	mul.wide.u32 	%rd67, %r380, 4;
	add.s64 	%rd68, %rd2, %rd67;
	ld.local.u32 	%r231, [%rd68];
	mul.wide.s32 	%rd69, %r230, 4;
	add.s64 	%rd70, %rd2, %rd69;
	ld.local.u32 	%r232, [%rd70];
	st.local.u32 	[%rd68], %r232;
	st.local.u32 	[%rd70], %r231;
$L__BB0_34:
	setp.lt.s32 	%p25, %r92, 2;
	mov.b32 	%r397, 0;
	@%p25 bra 	$L__BB0_47;
	add.s32 	%r236, %r92, -2;
	and.b32  	%r54, %r2, 15;
	setp.lt.u32 	%p26, %r236, 15;
	mov.b32 	%r386, 0;
	mov.u32 	%r397, %r386;
	@%p26 bra 	$L__BB0_38;
	and.b32  	%r386, %r2, -16;
	ld.local.u32 	%r383, [%rd2];
	add.s64 	%rd142, %rd2, 32;
	neg.s32 	%r382, %r386;
	mov.b32 	%r397, 0;
$L__BB0_37:
	.pragma "nounroll";
	ld.local.u32 	%r238, [%rd142+-28];
	mad.lo.s32 	%r239, %r383, %r92, %r238;
	mul.wide.s32 	%rd71, %r239, 4;
	add.s64 	%rd72, %rd1, %rd71;
	ld.global.u32 	%r240, [%rd72];
	add.s32 	%r241, %r240, %r397;
	ld.local.v2.u32 	{%r242, %r243}, [%rd142+-24];
	mad.lo.s32 	%r244, %r238, %r92, %r242;
	mul.wide.s32 	%rd73, %r244, 4;
	add.s64 	%rd74, %rd1, %rd73;
	ld.global.u32 	%r245, [%rd74];
	add.s32 	%r246, %r245, %r241;
	mad.lo.s32 	%r247, %r242, %r92, %r243;
	mul.wide.s32 	%rd75, %r247, 4;
	add.s64 	%rd76, %rd1, %rd75;
	ld.global.u32 	%r248, [%rd76];
	add.s32 	%r249, %r248, %r246;
	ld.local.v4.u32 	{%r250, %r251, %r252, %r253}, [%rd142+-16];
	mad.lo.s32 	%r254, %r243, %r92, %r250;
	mul.wide.s32 	%rd77, %r254, 4;
	add.s64 	%rd78, %rd1, %rd77;
	ld.global.u32 	%r255, [%rd78];
	add.s32 	%r256, %r255, %r249;
	mad.lo.s32 	%r257, %r250, %r92, %r251;
	mul.wide.s32 	%rd79, %r257, 4;
	add.s64 	%rd80, %rd1, %rd79;
	ld.global.u32 	%r258, [%rd80];
	add.s32 	%r259, %r258, %r256;
	mad.lo.s32 	%r260, %r251, %r92, %r252;
	mul.wide.s32 	%rd81, %r260, 4;
	add.s64 	%rd82, %rd1, %rd81;
	ld.global.u32 	%r261, [%rd82];
	add.s32 	%r262, %r261, %r259;
	mad.lo.s32 	%r263, %r252, %r92, %r253;
	mul.wide.s32 	%rd83, %r263, 4;
	add.s64 	%rd84, %rd1, %rd83;
	ld.global.u32 	%r264, [%rd84];
	add.s32 	%r265, %r264, %r262;
	ld.local.v4.u32 	{%r266, %r267, %r268, %r269}, [%rd142];
	mad.lo.s32 	%r270, %r253, %r92, %r266;
	mul.wide.s32 	%rd85, %r270, 4;
	add.s64 	%rd86, %rd1, %rd85;
	ld.global.u32 	%r271, [%rd86];
	add.s32 	%r272, %r271, %r265;
	mad.lo.s32 	%r273, %r266, %r92, %r267;
	mul.wide.s32 	%rd87, %r273, 4;
	add.s64 	%rd88, %rd1, %rd87;
	ld.global.u32 	%r274, [%rd88];
	add.s32 	%r275, %r274, %r272;
	mad.lo.s32 	%r276, %r267, %r92, %r268;
	mul.wide.s32 	%rd89, %r276, 4;
	add.s64 	%rd90, %rd1, %rd89;
	ld.global.u32 	%r277, [%rd90];
	add.s32 	%r278, %r277, %r275;
	mad.lo.s32 	%r279, %r268, %r92, %r269;
	mul.wide.s32 	%rd91, %r279, 4;
	add.s64 	%rd92, %rd1, %rd91;
	ld.global.u32 	%r280, [%rd92];
	add.s32 	%r281, %r280, %r278;
	ld.local.v4.u32 	{%r282, %r283, %r284, %r285}, [%rd142+16];
	mad.lo.s32 	%r286, %r269, %r92, %r282;
	mul.wide.s32 	%rd93, %r286, 4;
	add.s64 	%rd94, %rd1, %rd93;
	ld.global.u32 	%r287, [%rd94];
	add.s32 	%r288, %r287, %r281;
	mad.lo.s32 	%r289, %r282, %r92, %r283;
	mul.wide.s32 	%rd95, %r289, 4;
	add.s64 	%rd96, %rd1, %rd95;
	ld.global.u32 	%r290, [%rd96];
	add.s32 	%r291, %r290, %r288;
	mad.lo.s32 	%r292, %r283, %r92, %r284;
	mul.wide.s32 	%rd97, %r292, 4;
	add.s64 	%rd98, %rd1, %rd97;
	ld.global.u32 	%r293, [%rd98];
	add.s32 	%r294, %r293, %r291;
	mad.lo.s32 	%r295, %r284, %r92, %r285;
	mul.wide.s32 	%rd99, %r295, 4;
	add.s64 	%rd100, %rd1, %rd99;
	ld.global.u32 	%r296, [%rd100];
	add.s32 	%r297, %r296, %r294;
	ld.local.u32 	%r383, [%rd142+32];
	mad.lo.s32 	%r298, %r285, %r92, %r383;
	mul.wide.s32 	%rd101, %r298, 4;
	add.s64 	%rd102, %rd1, %rd101;
	ld.global.u32 	%r299, [%rd102];
	add.s32 	%r397, %r299, %r297;
	add.s64 	%rd142, %rd142, 64;
	add.s32 	%r382, %r382, 16;
	setp.ne.s32 	%p27, %r382, 0;
	@%p27 bra 	$L__BB0_37;
$L__BB0_38:
	setp.eq.s32 	%p28, %r54, 0;
	@%p28 bra 	$L__BB0_47;
	and.b32  	%r71, %r2, 7;
	setp.lt.u32 	%p29, %r54, 8;
	@%p29 bra 	$L__BB0_41;
	mul.wide.u32 	%rd103, %r386, 4;
	add.s64 	%rd104, %rd2, %rd103;
	ld.local.u32 	%r301, [%rd104];
	ld.local.u32 	%r302, [%rd104+4];
	mad.lo.s32 	%r303, %r301, %r92, %r302;
	mul.wide.s32 	%rd105, %r303, 4;
	add.s64 	%rd106, %rd1, %rd105;
	ld.global.u32 	%r304, [%rd106];
	add.s32 	%r305, %r304, %r397;
	ld.local.u32 	%r306, [%rd104+8];
	mad.lo.s32 	%r307, %r302, %r92, %r306;
	mul.wide.s32 	%rd107, %r307, 4;
	add.s64 	%rd108, %rd1, %rd107;
	ld.global.u32 	%r308, [%rd108];
	add.s32 	%r309, %r308, %r305;
	ld.local.u32 	%r310, [%rd104+12];
	mad.lo.s32 	%r311, %r306, %r92, %r310;
	mul.wide.s32 	%rd109, %r311, 4;
	add.s64 	%rd110, %rd1, %rd109;
	ld.global.u32 	%r312, [%rd110];
	add.s32 	%r313, %r312, %r309;
	ld.local.u32 	%r314, [%rd104+16];
	mad.lo.s32 	%r315, %r310, %r92, %r314;
	mul.wide.s32 	%rd111, %r315, 4;
	add.s64 	%rd112, %rd1, %rd111;
	ld.global.u32 	%r316, [%rd112];
	add.s32 	%r317, %r316, %r313;
	ld.local.u32 	%r318, [%rd104+20];
	mad.lo.s32 	%r319, %r314, %r92, %r318;
	mul.wide.s32 	%rd113, %r319, 4;
	add.s64 	%rd114, %rd1, %rd113;
	ld.global.u32 	%r320, [%rd114];
	add.s32 	%r321, %r320, %r317;
	ld.local.u32 	%r322, [%rd104+24];
	mad.lo.s32 	%r323, %r318, %r92, %r322;
	mul.wide.s32 	%rd115, %r323, 4;
	add.s64 	%rd116, %rd1, %rd115;
	ld.global.u32 	%r324, [%rd116];
	add.s32 	%r325, %r324, %r321;
	ld.local.u32 	%r326, [%rd104+28];
	mad.lo.s32 	%r327, %r322, %r92, %r326;
	mul.wide.s32 	%rd117, %r327, 4;
	add.s64 	%rd118, %rd1, %rd117;
	ld.global.u32 	%r328, [%rd118];
	add.s32 	%r329, %r328, %r325;
	add.s32 	%r386, %r386, 8;
	ld.local.u32 	%r330, [%rd104+32];
	mad.lo.s32 	%r331, %r326, %r92, %r330;
	mul.wide.s32 	%rd119, %r331, 4;
	add.s64 	%rd120, %rd1, %rd119;
	ld.global.u32 	%r332, [%rd120];
	add.s32 	%r397, %r332, %r329;
$L__BB0_41:
	setp.eq.s32 	%p30, %r71, 0;
	@%p30 bra 	$L__BB0_47;
	and.b32  	%r77, %r2, 3;
	setp.lt.u32 	%p31, %r71, 4;
	@%p31 bra 	$L__BB0_44;
	mul.wide.u32 	%rd121, %r386, 4;
	add.s64 	%rd122, %rd2, %rd121;
	ld.local.u32 	%r334, [%rd122];
	ld.local.u32 	%r335, [%rd122+4];
	mad.lo.s32 	%r336, %r334, %r92, %r335;
	mul.wide.s32 	%rd123, %r336, 4;
	add.s64 	%rd124, %rd1, %rd123;
	ld.global.u32 	%r337, [%rd124];
	add.s32 	%r338, %r337, %r397;
	ld.local.u32 	%r339, [%rd122+8];
	mad.lo.s32 	%r340, %r335, %r92, %r339;
	mul.wide.s32 	%rd125, %r340, 4;
	add.s64 	%rd126, %rd1, %rd125;
	ld.global.u32 	%r341, [%rd126];
	add.s32 	%r342, %r341, %r338;
	ld.local.u32 	%r343, [%rd122+12];
	mad.lo.s32 	%r344, %r339, %r92, %r343;
	mul.wide.s32 	%rd127, %r344, 4;
	add.s64 	%rd128, %rd1, %rd127;
	ld.global.u32 	%r345, [%rd128];
	add.s32 	%r346, %r345, %r342;
	add.s32 	%r386, %r386, 4;
	ld.local.u32 	%r347, [%rd122+16];
	mad.lo.s32 	%r348, %r343, %r92, %r347;
	mul.wide.s32 	%rd129, %r348, 4;
	add.s64 	%rd130, %rd1, %rd129;
	ld.global.u32 	%r349, [%rd130];
	add.s32 	%r397, %r349, %r346;
$L__BB0_44:
	setp.eq.s32 	%p32, %r77, 0;
	@%p32 bra 	$L__BB0_47;
	mul.wide.u32 	%rd131, %r386, 4;
	add.s64 	%rd132, %rd2, %rd131;
	ld.local.u32 	%r395, [%rd132];
	add.s64 	%rd143, %rd132, 4;
	neg.s32 	%r394, %r77;
$L__BB0_46:
	.pragma "nounroll";
	ld.local.u32 	%r88, [%rd143];
	mad.lo.s32 	%r350, %r395, %r92, %r88;
	mul.wide.s32 	%rd133, %r350, 4;
	add.s64 	%rd134, %rd1, %rd133;
	ld.global.u32 	%r351, [%rd134];
	add.s32 	%r397, %r351, %r397;
	add.s64 	%rd143, %rd143, 4;
	add.s32 	%r394, %r394, 1;
	setp.ne.s32 	%p33, %r394, 0;
	mov.u32 	%r395, %r88;
	@%p33 bra 	$L__BB0_46;
$L__BB0_47:
	mul.wide.s32 	%rd135, %r2, 4;
	add.s64 	%rd136, %rd2, %rd135;
	ld.local.u32 	%r352, [%rd136];
	ld.local.u32 	%r353, [%rd2];
	mad.lo.s32 	%r354, %r352, %r92, %r353;
	mul.wide.s32 	%rd137, %r354, 4;
	add.s64 	%rd138, %rd1, %rd137;
	ld.global.u32 	%r355, [%rd138];
	add.s32 	%r356, %r355, %r397;
	cvta.to.global.u64 	%rd139, %rd15;
	atom.global.min.s32 	%r357, [%rd139], %r356;
$L__BB0_48:
	ret;

}
	// .globl	_Z7initRNGP17curandStateXORWOWm
.visible .entry _Z7initRNGP17curandStateXORWOWm(
	.param .u64 .ptr .align 1 _Z7initRNGP17curandStateXORWOWm_param_0,
	.param .u64 _Z7initRNGP17curandStateXORWOWm_param_1
)
{
	.reg .pred 	%p<24>;
	.reg .b32 	%r<413>;
	.reg .b64 	%rd<19>;

	ld.param.u64 	%rd8, [_Z7initRNGP17curandStateXORWOWm_param_0];
	ld.param.u64 	%rd9, [_Z7initRNGP17curandStateXORWOWm_param_1];
	cvta.to.global.u64 	%rd10, %rd8;
	mov.u32 	%r182, %ctaid.x;
	mov.u32 	%r183, %ntid.x;
	mov.u32 	%r184, %tid.x;
	mad.lo.s32 	%r185, %r182, %r183, %r184;
	cvt.s64.s32 	%rd18, %r185;
	mul.wide.s32 	%rd11, %r185, 48;
	add.s64 	%rd2, %rd10, %rd11;
	cvt.u32.u64 	%r186, %rd9;
	xor.b32  	%r187, %r186, -1429050551;
	mul.lo.s32 	%r188, %r187, 1099087573;
	{ .reg .b32 tmp; mov.b64 {tmp, %r189}, %rd9; }
	xor.b32  	%r190, %r189, -136515619;
	mul.lo.s32 	%r191, %r190, -1703105765;
	add.s32 	%r192, %r188, %r191;
	add.s32 	%r193, %r192, 6615241;
	add.s32 	%r194, %r188, 123456789;
	st.global.v2.u32 	[%rd2], {%r193, %r194};
	xor.b32  	%r195, %r188, 362436069;
	add.s32 	%r196, %r191, 521288629;
	st.global.v2.u32 	[%rd2+8], {%r195, %r196};
	xor.b32  	%r197, %r191, 88675123;
	add.s32 	%r198, %r188, 5783321;
	st.global.v2.u32 	[%rd2+16], {%r197, %r198};
	setp.eq.s32 	%p1, %r185, 0;
	@%p1 bra 	$L__BB1_42;
	mov.b32 	%r319, 0;
$L__BB1_2:
	and.b64  	%rd4, %rd18, 3;
	setp.eq.s64 	%p2, %rd4, 0;
	@%p2 bra 	$L__BB1_41;
	mul.wide.u32 	%rd12, %r319, 3200;
	mov.u64 	%rd13, precalc_xorwow_matrix;
	add.s64 	%rd5, %rd13, %rd12;
	cvt.u32.u64 	%r2, %rd4;
	mov.b32 	%r320, 0;
$L__BB1_4:
	mov.b32 	%r333, 0;
	mov.u32 	%r334, %r333;
	mov.u32 	%r335, %r333;
	mov.u32 	%r336, %r333;
	mov.u32 	%r337, %r333;
	mov.u32 	%r326, %r333;
$L__BB1_5:
	mul.wide.u32 	%rd14, %r326, 4;
	add.s64 	%rd15, %rd2, %rd14;
	ld.global.u32 	%r10, [%rd15+4];
	shl.b32 	%r11, %r326, 5;
	mov.b32 	%r332, 0;
$L__BB1_6:
	.pragma "nounroll";
	shr.u32 	%r203, %r10, %r332;
	and.b32  	%r204, %r203, 1;
	setp.eq.b32 	%p3, %r204, 1;
	not.pred 	%p4, %p3;
	add.s32 	%r205, %r11, %r332;
	mul.lo.s32 	%r206, %r205, 5;
	mul.wide.u32 	%rd16, %r206, 4;
	add.s64 	%rd6, %rd5, %rd16;
	@%p4 bra 	$L__BB1_8;
	ld.global.u32 	%r207, [%rd6];
	xor.b32  	%r337, %r337, %r207;
	ld.global.u32 	%r208, [%rd6+4];
	xor.b32  	%r336, %r336, %r208;
	ld.global.u32 	%r209, [%rd6+8];
	xor.b32  	%r335, %r335, %r209;
	ld.global.u32 	%r210, [%rd6+12];
	xor.b32  	%r334, %r334, %r210;
	ld.global.u32 	%r211, [%rd6+16];
	xor.b32  	%r333, %r333, %r211;
$L__BB1_8:
	and.b32  	%r213, %r203, 2;
	setp.eq.s32 	%p5, %r213, 0;
	@%p5 bra 	$L__BB1_10;
	ld.global.u32 	%r214, [%rd6+20];
	xor.b32  	%r337, %r337, %r214;
	ld.global.u32 	%r215, [%rd6+24];
	xor.b32  	%r336, %r336, %r215;
	ld.global.u32 	%r216, [%rd6+28];
	xor.b32  	%r335, %r335, %r216;
	ld.global.u32 	%r217, [%rd6+32];
	xor.b32  	%r334, %r334, %r217;
	ld.global.u32 	%r218, [%rd6+36];
	xor.b32  	%r333, %r333, %r218;
$L__BB1_10:
	and.b32  	%r220, %r203, 4;
	setp.eq.s32 	%p6, %r220, 0;
	@%p6 bra 	$L__BB1_12;
	ld.global.u32 	%r221, [%rd6+40];
	xor.b32  	%r337, %r337, %r221;
	ld.global.u32 	%r222, [%rd6+44];
	xor.b32  	%r336, %r336, %r222;
	ld.global.u32 	%r223, [%rd6+48];
	xor.b32  	%r335, %r335, %r223;
	ld.global.u32 	%r224, [%rd6+52];
	xor.b32  	%r334, %r334, %r224;
	ld.global.u32 	%r225, [%rd6+56];
	xor.b32  	%r333, %r333, %r225;
$L__BB1_12:
	and.b32  	%r227, %r203, 8;
	setp.eq.s32 	%p7, %r227, 0;
	@%p7 bra 	$L__BB1_14;
	ld.global.u32 	%r228, [%rd6+60];
	xor.b32  	%r337, %r337, %r228;
	ld.global.u32 	%r229, [%rd6+64];
	xor.b32  	%r336, %r336, %r229;
	ld.global.u32 	%r230, [%rd6+68];
	xor.b32  	%r335, %r335, %r230;
	ld.global.u32 	%r231, [%rd6+72];
	xor.b32  	%r334, %r334, %r231;
	ld.global.u32 	%r232, [%rd6+76];
	xor.b32  	%r333, %r333, %r232;
$L__BB1_14:
	and.b32  	%r234, %r203, 16;
	setp.eq.s32 	%p8, %r234, 0;
	@%p8 bra 	$L__BB1_16;
	ld.global.u32 	%r235, [%rd6+80];
	xor.b32  	%r337, %r337, %r235;
	ld.global.u32 	%r236, [%rd6+84];
	xor.b32  	%r336, %r336, %r236;
	ld.global.u32 	%r237, [%rd6+88];
	xor.b32  	%r335, %r335, %r237;
	ld.global.u32 	%r238, [%rd6+92];
	xor.b32  	%r334, %r334, %r238;
	ld.global.u32 	%r239, [%rd6+96];
	xor.b32  	%r333, %r333, %r239;
$L__BB1_16:
	and.b32  	%r241, %r203, 32;
	setp.eq.s32 	%p9, %r241, 0;
	@%p9 bra 	$L__BB1_18;
	ld.global.u32 	%r242, [%rd6+100];
	xor.b32  	%r337, %r337, %r242;
	ld.global.u32 	%r243, [%rd6+104];
	xor.b32  	%r336, %r336, %r243;
	ld.global.u32 	%r244, [%rd6+108];
	xor.b32  	%r335, %r335, %r244;
	ld.global.u32 	%r245, [%rd6+112];
	xor.b32  	%r334, %r334, %r245;
	ld.global.u32 	%r246, [%rd6+116];
	xor.b32  	%r333, %r333, %r246;
$L__BB1_18:
	and.b32  	%r248, %r203, 64;
	setp.eq.s32 	%p10, %r248, 0;
	@%p10 bra 	$L__BB1_20;
	ld.global.u32 	%r249, [%rd6+120];
	xor.b32  	%r337, %r337, %r249;
	ld.global.u32 	%r250, [%rd6+124];
	xor.b32  	%r336, %r336, %r250;
	ld.global.u32 	%r251, [%rd6+128];
	xor.b32  	%r335, %r335, %r251;
	ld.global.u32 	%r252, [%rd6+132];
	xor.b32  	%r334, %r334, %r252;
	ld.global.u32 	%r253, [%rd6+136];
	xor.b32  	%r333, %r333, %r253;
$L__BB1_20:
	and.b32  	%r255, %r203, 128;
	setp.eq.s32 	%p11, %r255, 0;
	@%p11 bra 	$L__BB1_22;
	ld.global.u32 	%r256, [%rd6+140];
	xor.b32  	%r337, %r337, %r256;
	ld.global.u32 	%r257, [%rd6+144];
	xor.b32  	%r336, %r336, %r257;
	ld.global.u32 	%r258, [%rd6+148];
	xor.b32  	%r335, %r335, %r258;
	ld.global.u32 	%r259, [%rd6+152];
	xor.b32  	%r334, %r334, %r259;
	ld.global.u32 	%r260, [%rd6+156];
	xor.b32  	%r333, %r333, %r260;
$L__BB1_22:
	and.b32  	%r262, %r203, 256;
	setp.eq.s32 	%p12, %r262, 0;
	@%p12 bra 	$L__BB1_24;
	ld.global.u32 	%r263, [%rd6+160];
	xor.b32  	%r337, %r337, %r263;
	ld.global.u32 	%r264, [%rd6+164];
	xor.b32  	%r336, %r336, %r264;
	ld.global.u32 	%r265, [%rd6+168];
	xor.b32  	%r335, %r335, %r265;
	ld.global.u32 	%r266, [%rd6+172];
	xor.b32  	%r334, %r334, %r266;
	ld.global.u32 	%r267, [%rd6+176];
	xor.b32  	%r333, %r333, %r267;
$L__BB1_24:
	and.b32  	%r269, %r203, 512;
	setp.eq.s32 	%p13, %r269, 0;
	@%p13 bra 	$L__BB1_26;
	ld.global.u32 	%r270, [%rd6+180];
	xor.b32  	%r337, %r337, %r270;
	ld.global.u32 	%r271, [%rd6+184];
	xor.b32  	%r336, %r336, %r271;
	ld.global.u32 	%r272, [%rd6+188];
	xor.b32  	%r335, %r335, %r272;
	ld.global.u32 	%r273, [%rd6+192];
	xor.b32  	%r334, %r334, %r273;
	ld.global.u32 	%r274, [%rd6+196];
	xor.b32  	%r333, %r333, %r274;
$L__BB1_26:
	and.b32  	%r276, %r203, 1024;
	setp.eq.s32 	%p14, %r276, 0;
	@%p14 bra 	$L__BB1_28;
	ld.global.u32 	%r277, [%rd6+200];
	xor.b32  	%r337, %r337, %r277;
	ld.global.u32 	%r278, [%rd6+204];
	xor.b32  	%r336, %r336, %r278;
	ld.global.u32 	%r279, [%rd6+208];
	xor.b32  	%r335, %r335, %r279;
	ld.global.u32 	%r280, [%rd6+212];
	xor.b32  	%r334, %r334, %r280;
	ld.global.u32 	%r281, [%rd6+216];
	xor.b32  	%r333, %r333, %r281;
$L__BB1_28:
	and.b32  	%r283, %r203, 2048;
	setp.eq.s32 	%p15, %r283, 0;
	@%p15 bra 	$L__BB1_30;
	ld.global.u32 	%r284, [%rd6+220];
	xor.b32  	%r337, %r337, %r284;
	ld.global.u32 	%r285, [%rd6+224];
	xor.b32  	%r336, %r336, %r285;
	ld.global.u32 	%r286, [%rd6+228];
	xor.b32  	%r335, %r335, %r286;
	ld.global.u32 	%r287, [%rd6+232];
	xor.b32  	%r334, %r334, %r287;
	ld.global.u32 	%r288, [%rd6+236];
	xor.b32  	%r333, %r333, %r288;
$L__BB1_30:
	and.b32  	%r290, %r203, 4096;
	setp.eq.s32 	%p16, %r290, 0;
	@%p16 bra 	$L__BB1_32;
	ld.global.u32 	%r291, [%rd6+240];
	xor.b32  	%r337, %r337, %r291;
	ld.global.u32 	%r292, [%rd6+244];
	xor.b32  	%r336, %r336, %r292;
	ld.global.u32 	%r293, [%rd6+248];
	xor.b32  	%r335, %r335, %r293;
	ld.global.u32 	%r294, [%rd6+252];
	xor.b32  	%r334, %r334, %r294;
	ld.global.u32 	%r295, [%rd6+256];
	xor.b32  	%r333, %r333, %r295;
$L__BB1_32:
	and.b32  	%r297, %r203, 8192;
	setp.eq.s32 	%p17, %r297, 0;
	@%p17 bra 	$L__BB1_34;
	ld.global.u32 	%r298, [%rd6+260];
	xor.b32  	%r337, %r337, %r298;
	ld.global.u32 	%r299, [%rd6+264];
	xor.b32  	%r336, %r336, %r299;
	ld.global.u32 	%r300, [%rd6+268];
	xor.b32  	%r335, %r335, %r300;
	ld.global.u32 	%r301, [%rd6+272];
	xor.b32  	%r334, %r334, %r301;
	ld.global.u32 	%r302, [%rd6+276];
	xor.b32  	%r333, %r333, %r302;
$L__BB1_34:
	and.b32  	%r304, %r203, 16384;
	setp.eq.s32 	%p18, %r304, 0;
	@%p18 bra 	$L__BB1_36;
	ld.global.u32 	%r305, [%rd6+280];
	xor.b32  	%r337, %r337, %r305;
	ld.global.u32 	%r306, [%rd6+284];
	xor.b32  	%r336, %r336, %r306;
	ld.global.u32 	%r307, [%rd6+288];
	xor.b32  	%r335, %r335, %r307;
	ld.global.u32 	%r308, [%rd6+292];
	xor.b32  	%r334, %r334, %r308;
	ld.global.u32 	%r309, [%rd6+296];
	xor.b32  	%r333, %r333, %r309;
$L__BB1_36:
	and.b32  	%r311, %r203, 32768;
	setp.eq.s32 	%p19, %r311, 0;
	@%p19 bra 	$L__BB1_38;
	ld.global.u32 	%r312, [%rd6+300];
	xor.b32  	%r337, %r337, %r312;
	ld.global.u32 	%r313, [%rd6+304];
	xor.b32  	%r336, %r336, %r313;
	ld.global.u32 	%r314, [%rd6+308];
	xor.b32  	%r335, %r335, %r314;
	ld.global.u32 	%r315, [%rd6+312];
	xor.b32  	%r334, %r334, %r315;
	ld.global.u32 	%r316, [%rd6+316];
	xor.b32  	%r333, %r333, %r316;
$L__BB1_38:
	add.s32 	%r332, %r332, 16;
	setp.ne.s32 	%p20, %r332, 32;
	@%p20 bra 	$L__BB1_6;
	mad.lo.s32 	%r317, %r326, -31, %r11;
	add.s32 	%r326, %r317, 1;
	setp.ne.s32 	%p21, %r326, 5;
	@%p21 bra 	$L__BB1_5;
	st.global.u32 	[%rd2+4], %r337;
	st.global.u32 	[%rd2+8], %r336;
	st.global.u32 	[%rd2+12], %r335;
	st.global.u32 	[%rd2+16], %r334;
	st.global.u32 	[%rd2+20], %r333;
	add.s32 	%r320, %r320, 1;
	setp.lt.u32 	%p22, %r320, %r2;
	@%p22 bra 	$L__BB1_4;
$L__BB1_41:
	shr.u64 	%rd7, %rd18, 2;
	add.s32 	%r319, %r319, 1;
	setp.gt.u64 	%p23, %rd18, 3;
	mov.u64 	%rd18, %rd7;
	@%p23 bra 	$L__BB1_2;
$L__BB1_42:
	mov.b32 	%r318, 0;
	st.global.v2.u32 	[%rd2+24], {%r318, %r318};
	st.global.u32 	[%rd2+32], %r318;
	mov.b64 	%rd17, 0;
	st.global.u64 	[%rd2+40], %rd17;
	ret;

}
	// .globl	_Z23generateAdjacencyMatrixPiiP17curandStateXORWOW
.visible .entry _Z23generateAdjacencyMatrixPiiP17curandStateXORWOW(
	.param .u64 .ptr .align 1 _Z23generateAdjacencyMatrixPiiP17curandStateXORWOW_param_0,
	.param .u32 _Z23generateAdjacencyMatrixPiiP17curandStateXORWOW_param_1,
	.param .u64 .ptr .align 1 _Z23generateAdjacencyMatrixPiiP17curandStateXORWOW_param_2
)
{
	.reg .pred 	%p<3>;
	.reg .b32 	%r<31>;
	.reg .b64 	%rd<11>;

	ld.param.u64 	%rd3, [_Z23generateAdjacencyMatrixPiiP17curandStateXORWOW_param_0];
	ld.param.u32 	%r2, [_Z23generateAdjacencyMatrixPiiP17curandStateXORWOW_param_1];
	ld.param.u64 	%rd2, [_Z23generateAdjacencyMatrixPiiP17curandStateXORWOW_param_2];
	cvta.to.global.u64 	%rd1, %rd3;
	mov.u32 	%r3, %ctaid.x;
	mov.u32 	%r4, %ntid.x;
	mov.u32 	%r5, %tid.x;
	mad.lo.s32 	%r1, %r3, %r4, %r5;
	mul.lo.s32 	%r6, %r2, %r2;
	setp.ge.s32 	%p1, %r1, %r6;
	@%p1 bra 	$L__BB2_4;
	div.s32 	%r7, %r1, %r2;
	mul.lo.s32 	%r8, %r7, %r2;
	sub.s32 	%r9, %r1, %r8;
	setp.eq.s32 	%p2, %r7, %r9;
	@%p2 bra 	$L__BB2_3;
	cvta.to.global.u64 	%rd4, %rd2;
	mul.wide.s32 	%rd5, %r1, 48;
	add.s64 	%rd6, %rd4, %rd5;
	ld.global.v2.u32 	{%r10, %r11}, [%rd6];
	shr.u32 	%r12, %r11, 2;
	xor.b32  	%r13, %r12, %r11;
	ld.global.v2.u32 	{%r14, %r15}, [%rd6+8];
	ld.global.v2.u32 	{%r16, %r17}, [%rd6+16];
	st.global.v2.u32 	[%rd6+8], {%r15, %r16};
	shl.b32 	%r18, %r17, 4;
	shl.b32 	%r19, %r13, 1;
	xor.b32  	%r20, %r19, %r18;
	xor.b32  	%r21, %r20, %r13;
	xor.b32  	%r22, %r21, %r17;
	st.global.v2.u32 	[%rd6+16], {%r17, %r22};
	add.s32 	%r23, %r10, 362437;
	st.global.v2.u32 	[%rd6], {%r23, %r14};
	add.s32 	%r24, %r22, %r23;
	mul.hi.u32 	%r25, %r24, 1374389535;
	shr.u32 	%r26, %r25, 5;
	mul.lo.s32 	%r27, %r26, 100;
	sub.s32 	%r28, %r24, %r27;
	add.s32 	%r29, %r28, 1;
	mul.wide.s32 	%rd7, %r1, 4;
	add.s64 	%rd8, %rd1, %rd7;
	st.global.u32 	[%rd8], %r29;
	bra.uni 	$L__BB2_4;
$L__BB2_3:
	mul.wide.s32 	%rd9, %r1, 4;
	add.s64 	%rd10, %rd1, %rd9;
	mov.b32 	%r30, 0;
	st.global.u32 	[%rd10], %r30;
$L__BB2_4:
	ret;

}


// ===== COMPILED SASS (sm_100) =====

	.target	sm_100

	.elftype	@"ET_EXEC"


//--------------------- .note.nv.tkinfo           --------------------------
	.section	.note.nv.tkinfo,"",@"SHT_NOTE"
	.sectionflags	@"SHF_NOTE_NV_TKINFO"
	.tkinfo
        /*0018*/ 	.word	0x00000002
        /*0030*/ 	.string	""
        /*0030*/ 	.string	"ptxas"
        /*0030*/ 	.string	"Cuda compilation tools, release 13.0, V13.0.88"
        /*0030*/ 	.string	"Build cuda_13.0.r13.0/compiler.36424714_0"
        /*0030*/ 	.string	"-arch sm_100 -m 64 "



//--------------------- .note.nv.cuinfo           --------------------------
	.section	.note.nv.cuinfo,"",@"SHT_NOTE"
	.sectionflags	@"SHF_NOTE_NV_CUINFO"
        /*0018*/ 	.short	0x0002
        /*001a*/ 	.short	0x0064
        /*001c*/ 	.short	0x0082
	.zero		2


//--------------------- .nv.info                  --------------------------
	.section	.nv.info,"",@"SHT_CUDA_INFO"
	.align	4


	//----- nvinfo : EIATTR_REGCOUNT
	.align		4
        /*0000*/ 	.byte	0x04, 0x2f
        /*0002*/ 	.short	(.L_10 - .L_9)
	.align		4
.L_9:
        /*0004*/ 	.word	index@(_Z9tspKernelPiS_i)
        /*0008*/ 	.word	0x00000020


	//----- nvinfo : EIATTR_FRAME_SIZE
	.align		4
.L_10:
        /*000c*/ 	.byte	0x04, 0x11
        /*000e*/ 	.short	(.L_12 - .L_11)
	.align		4
.L_11:
        /*0010*/ 	.word	index@(_Z9tspKernelPiS_i)
        /*0014*/ 	.word	0x00000030


	//----- nvinfo : EIATTR_REGCOUNT
	.align		4
.L_12:
        /*0018*/ 	.byte	0x04, 0x2f
        /*001a*/ 	.short	(.L_14 - .L_13)
	.align		4
.L_13:
        /*001c*/ 	.word	index@(_Z7initRNGP17curandStateXORWOWm)
        /*0020*/ 	.word	0x0000001f


	//----- nvinfo : EIATTR_FRAME_SIZE
	.align		4
.L_14:
        /*0024*/ 	.byte	0x04, 0x11
        /*0026*/ 	.short	(.L_16 - .L_15)
	.align		4
.L_15:
        /*0028*/ 	.word	index@(_Z7initRNGP17curandStateXORWOWm)
        /*002c*/ 	.word	0x00000000


	//----- nvinfo : EIATTR_REGCOUNT
	.align		4
.L_16:
        /*0030*/ 	.byte	0x04, 0x2f
        /*0032*/ 	.short	(.L_18 - .L_17)
	.align		4
.L_17:
        /*0034*/ 	.word	index@(_Z23generateAdjacencyMatrixPiiP17curandStateXORWOW)
        /*0038*/ 	.word	0x00000014


	//----- nvinfo : EIATTR_FRAME_SIZE
	.align		4
.L_18:
        /*003c*/ 	.byte	0x04, 0x11
        /*003e*/ 	.short	(.L_20 - .L_19)
	.align		4
.L_19:
        /*0040*/ 	.word	index@(_Z23generateAdjacencyMatrixPiiP17curandStateXORWOW)
        /*0044*/ 	.word	0x00000000


	//----- nvinfo : EIATTR_MIN_STACK_SIZE
	.align		4
.L_20:
        /*0048*/ 	.byte	0x04, 0x12
        /*004a*/ 	.short	(.L_22 - .L_21)
	.align		4
.L_21:
        /*004c*/ 	.word	index@(_Z23generateAdjacencyMatrixPiiP17curandStateXORWOW)
        /*0050*/ 	.word	0x00000000


	//----- nvinfo : EIATTR_MIN_STACK_SIZE
	.align		4
.L_22:
        /*0054*/ 	.byte	0x04, 0x12
        /*0056*/ 	.short	(.L_24 - .L_23)
	.align		4
.L_23:
        /*0058*/ 	.word	index@(_Z7initRNGP17curandStateXORWOWm)
        /*005c*/ 	.word	0x00000000


	//----- nvinfo : EIATTR_MIN_STACK_SIZE
	.align		4
.L_24:
        /*0060*/ 	.byte	0x04, 0x12
        /*0062*/ 	.short	(.L_26 - .L_25)
	.align		4
.L_25:
        /*0064*/ 	.word	index@(_Z9tspKernelPiS_i)
        /*0068*/ 	.word	0x00000030
.L_26:


//--------------------- .nv.compat                --------------------------
	.section	.nv.compat,"",@"SHT_CUDA_COMPAT_INFO"
	.align	4
        /*0000*/ 	.byte	0x02, 0x09, 0x00, 0x00, 0x02, 0x02, 0x01, 0x00, 0x02, 0x05, 0x05, 0x00, 0x03, 0x07, 0x01, 0x01
        /*0010*/ 	.byte	0x02, 0x03, 0x00, 0x00, 0x02, 0x06, 0x01, 0x00, 0x04, 0x0b, 0x08, 0x00, 0x09, 0x00, 0x00, 0x00
        /*0020*/ 	.byte	0x00, 0x00, 0x00, 0x00


//--------------------- .nv.info._Z23generateAdjacencyMatrixPiiP17curandStateXORWOW --------------------------
	.section	.nv.info._Z23generateAdjacencyMatrixPiiP17curandStateXORWOW,"",@"SHT_CUDA_INFO"
	.sectionflags	@""
	.align	4


	//----- nvinfo : EIATTR_CUDA_API_VERSION
	.align		4
        /*0000*/ 	.byte	0x04, 0x37
        /*0002*/ 	.short	(.L_28 - .L_27)
.L_27:
        /*0004*/ 	.word	0x00000082


	//----- nvinfo : EIATTR_KPARAM_INFO
	.align		4
.L_28:
        /*0008*/ 	.byte	0x04, 0x17
        /*000a*/ 	.short	(.L_30 - .L_29)
.L_29:
        /*000c*/ 	.word	0x00000000
        /*0010*/ 	.short	0x0002
        /*0012*/ 	.short	0x0010
        /*0014*/ 	.byte	0x00, 0xf5, 0x21, 0x00


	//----- nvinfo : EIATTR_KPARAM_INFO
	.align		4
.L_30:
        /*0018*/ 	.byte	0x04, 0x17
        /*001a*/ 	.short	(.L_32 - .L_31)
.L_31:
        /*001c*/ 	.word	0x00000000
        /*0020*/ 	.short	0x0001
        /*0022*/ 	.short	0x0008
        /*0024*/ 	.byte	0x00, 0xf0, 0x11, 0x00


	//----- nvinfo : EIATTR_KPARAM_INFO
	.align		4
.L_32:
        /*0028*/ 	.byte	0x04, 0x17
        /*002a*/ 	.short	(.L_34 - .L_33)
.L_33:
        /*002c*/ 	.word	0x00000000
        /*0030*/ 	.short	0x0000
        /*0032*/ 	.short	0x0000
        /*0034*/ 	.byte	0x00, 0xf5, 0x21, 0x00


	//----- nvinfo : EIATTR_SPARSE_MMA_MASK
	.align		4
.L_34:
        /*0038*/ 	.byte	0x03, 0x50
        /*003a*/ 	.short	0x0000


	//----- nvinfo : EIATTR_MAXREG_COUNT
	.align		4
        /*003c*/ 	.byte	0x03, 0x1b
        /*003e*/ 	.short	0x00ff


	//----- nvinfo : EIATTR_MERCURY_ISA_VERSION
	.align		4
        /*0040*/ 	.byte	0x03, 0x5f
        /*0042*/ 	.short	0x0101


	//----- nvinfo : EIATTR_VRC_CTA_INIT_COUNT
	.align		4
        /*0044*/ 	.byte	0x02, 0x4a
	.zero		1
	.zero		1


	//----- nvinfo : EIATTR_EXIT_INSTR_OFFSETS
	.align		4
        /*0048*/ 	.byte	0x04, 0x1c
        /*004a*/ 	.short	(.L_36 - .L_35)


	//   ....[0]....
.L_35:
        /*004c*/ 	.word	0x00000080


	//   ....[1]....
        /*0050*/ 	.word	0x00000400


	//   ....[2]....
        /*0054*/ 	.word	0x00000440


	//----- nvinfo : EIATTR_CRS_STACK_SIZE
	.align		4
.L_36:
        /*0058*/ 	.byte	0x04, 0x1e
        /*005a*/ 	.short	(.L_38 - .L_37)
.L_37:
        /*005c*/ 	.word	0x00000000


	//----- nvinfo : EIATTR_CBANK_PARAM_SIZE
	.align		4
.L_38:
        /*0060*/ 	.byte	0x03, 0x19
        /*0062*/ 	.short	0x0018


	//----- nvinfo : EIATTR_PARAM_CBANK
	.align		4
        /*0064*/ 	.byte	0x04, 0x0a
        /*0066*/ 	.short	(.L_40 - .L_39)
	.align		4
.L_39:
        /*0068*/ 	.word	index@(.nv.constant0._Z23generateAdjacencyMatrixPiiP17curandStateXORWOW)
        /*006c*/ 	.short	0x0380
        /*006e*/ 	.short	0x0018


	//----- nvinfo : EIATTR_SW_WAR
	.align		4
.L_40:
        /*0070*/ 	.byte	0x04, 0x36
        /*0072*/ 	.short	(.L_42 - .L_41)
.L_41:
        /*0074*/ 	.word	0x00000008
.L_42:


//--------------------- .nv.info._Z7initRNGP17curandStateXORWOWm --------------------------
	.section	.nv.info._Z7initRNGP17curandStateXORWOWm,"",@"SHT_CUDA_INFO"
	.sectionflags	@""
	.align	4


	//----- nvinfo : EIATTR_CUDA_API_VERSION
	.align		4
        /*0000*/ 	.byte	0x04, 0x37
        /*0002*/ 	.short	(.L_44 - .L_43)
.L_43:
        /*0004*/ 	.word	0x00000082


	//----- nvinfo : EIATTR_KPARAM_INFO
	.align		4
.L_44:
        /*0008*/ 	.byte	0x04, 0x17
        /*000a*/ 	.short	(.L_46 - .L_45)
.L_45:
        /*000c*/ 	.word	0x00000000
        /*0010*/ 	.short	0x0001
        /*0012*/ 	.short	0x0008
        /*0014*/ 	.byte	0x00, 0xf0, 0x21, 0x00


	//----- nvinfo : EIATTR_KPARAM_INFO
	.align		4
.L_46:
        /*0018*/ 	.byte	0x04, 0x17
        /*001a*/ 	.short	(.L_48 - .L_47)
.L_47:
        /*001c*/ 	.word	0x00000000
        /*0020*/ 	.short	0x0000
        /*0022*/ 	.short	0x0000
        /*0024*/ 	.byte	0x00, 0xf5, 0x21, 0x00


	//----- nvinfo : EIATTR_SPARSE_MMA_MASK
	.align		4
.L_48:
        /*0028*/ 	.byte	0x03, 0x50
        /*002a*/ 	.short	0x0000


	//----- nvinfo : EIATTR_MAXREG_COUNT
	.align		4
        /*002c*/ 	.byte	0x03, 0x1b
        /*002e*/ 	.short	0x00ff


	//----- nvinfo : EIATTR_MERCURY_ISA_VERSION
	.align		4
        /*0030*/ 	.byte	0x03, 0x5f
        /*0032*/ 	.short	0x0101


	//----- nvinfo : EIATTR_VRC_CTA_INIT_COUNT
	.align		4
        /*0034*/ 	.byte	0x02, 0x4a
	.zero		1
	.zero		1


	//----- nvinfo : EIATTR_EXIT_INSTR_OFFSETS
	.align		4
        /*0038*/ 	.byte	0x04, 0x1c
        /*003a*/ 	.short	(.L_50 - .L_49)


	//   ....[0]....
.L_49:
        /*003c*/ 	.word	0x00000ed0


	//----- nvinfo : EIATTR_CRS_STACK_SIZE
	.align		4
.L_50:
        /*0040*/ 	.byte	0x04, 0x1e
        /*0042*/ 	.short	(.L_52 - .L_51)
.L_51:
        /*0044*/ 	.word	0x00000000


	//----- nvinfo : EIATTR_CBANK_PARAM_SIZE
	.align		4
.L_52:
        /*0048*/ 	.byte	0x03, 0x19
        /*004a*/ 	.short	0x0010


	//----- nvinfo : EIATTR_PARAM_CBANK
	.align		4
        /*004c*/ 	.byte	0x04, 0x0a
        /*004e*/ 	.short	(.L_54 - .L_53)
	.align		4
.L_53:
        /*0050*/ 	.word	index@(.nv.constant0._Z7initRNGP17curandStateXORWOWm)
        /*0054*/ 	.short	0x0380
        /*0056*/ 	.short	0x0010


	//----- nvinfo : EIATTR_SW_WAR
	.align		4
.L_54:
        /*0058*/ 	.byte	0x04, 0x36
        /*005a*/ 	.short	(.L_56 - .L_55)
.L_55:
        /*005c*/ 	.word	0x00000008
.L_56:


//--------------------- .nv.info._Z9tspKernelPiS_i --------------------------
	.section	.nv.info._Z9tspKernelPiS_i,"",@"SHT_CUDA_INFO"
	.sectionflags	@""
	.align	4


	//----- nvinfo : EIATTR_CUDA_API_VERSION
	.align		4
        /*0000*/ 	.byte	0x04, 0x37
        /*0002*/ 	.short	(.L_58 - .L_57)
.L_57:
        /*0004*/ 	.word	0x00000082


	//----- nvinfo : EIATTR_KPARAM_INFO
	.align		4
.L_58:
        /*0008*/ 	.byte	0x04, 0x17
        /*000a*/ 	.short	(.L_60 - .L_59)
.L_59:
        /*000c*/ 	.word	0x00000000
        /*0010*/ 	.short	0x0002
        /*0012*/ 	.short	0x0010
        /*0014*/ 	.byte	0x00, 0xf0, 0x11, 0x00


	//----- nvinfo : EIATTR_KPARAM_INFO
	.align		4
.L_60:
        /*0018*/ 	.byte	0x04, 0x17
        /*001a*/ 	.short	(.L_62 - .L_61)
.L_61:
        /*001c*/ 	.word	0x00000000
        /*0020*/ 	.short	0x0001
        /*0022*/ 	.short	0x0008
        /*0024*/ 	.byte	0x00, 0xf5, 0x21, 0x00


	//----- nvinfo : EIATTR_KPARAM_INFO
	.align		4
.L_62:
        /*0028*/ 	.byte	0x04, 0x17
        /*002a*/ 	.short	(.L_64 - .L_63)
.L_63:
        /*002c*/ 	.word	0x00000000
        /*0030*/ 	.short	0x0000
        /*0032*/ 	.short	0x0000
        /*0034*/ 	.byte	0x00, 0xf5, 0x21, 0x00


	//----- nvinfo : EIATTR_SPARSE_MMA_MASK
	.align		4
.L_64:
        /*0038*/ 	.byte	0x03, 0x50
        /*003a*/ 	.short	0x0000


	//----- nvinfo : EIATTR_MAXREG_COUNT
	.align		4
        /*003c*/ 	.byte	0x03, 0x1b
        /*003e*/ 	.short	0x00ff


	//----- nvinfo : EIATTR_MERCURY_ISA_VERSION
	.align		4
        /*0040*/ 	.byte	0x03, 0x5f
        /*0042*/ 	.short	0x0101


	//----- nvinfo : EIATTR_INT_WARP_WIDE_INSTR_OFFSETS
	.align		4
        /*0044*/ 	.byte	0x04, 0x31
        /*0046*/ 	.short	(.L_66 - .L_65)


	//   ....[0]....
.L_65:
        /*0048*/ 	.word	0x000047c0


	//   ....[1]....
        /*004c*/ 	.word	0x00004810


	//----- nvinfo : EIATTR_VRC_CTA_INIT_COUNT
	.align		4
.L_66:
        /*0050*/ 	.byte	0x02, 0x4a
	.zero		1
	.zero		1


	//----- nvinfo : EIATTR_EXIT_INSTR_OFFSETS
	.align		4
        /*0054*/ 	.byte	0x04, 0x1c
        /*0056*/ 	.short	(.L_68 - .L_67)


	//   ....[0]....
.L_67:
        /*0058*/ 	.word	0x00000650


	//   ....[1]....
        /*005c*/ 	.word	0x00004840


	//----- nvinfo : EIATTR_CBANK_PARAM_SIZE
	.align		4
.L_68:
        /*0060*/ 	.byte	0x03, 0x19
        /*0062*/ 	.short	0x0014


	//----- nvinfo : EIATTR_PARAM_CBANK
	.align		4
        /*0064*/ 	.byte	0x04, 0x0a
        /*0066*/ 	.short	(.L_70 - .L_69)
	.align		4
.L_69:
        /*0068*/ 	.word	index@(.nv.constant0._Z9tspKernelPiS_i)
        /*006c*/ 	.short	0x0380
        /*006e*/ 	.short	0x0014


	//----- nvinfo : EIATTR_SW_WAR
	.align		4
.L_70:
        /*0070*/ 	.byte	0x04, 0x36
        /*0072*/ 	.short	(.L_72 - .L_71)
.L_71:
        /*0074*/ 	.word	0x00000008
.L_72:


//--------------------- .nv.callgraph             --------------------------
	.section	.nv.callgraph,"",@"SHT_CUDA_CALLGRAPH"
	.align	4
	.sectionentsize	8
	.align		4
        /*0000*/ 	.word	0x00000000
	.align		4
        /*0004*/ 	.word	0xffffffff
	.align		4
        /*0008*/ 	.word	0x00000000
	.align		4
        /*000c*/ 	.word	0xfffffffe
	.align		4
        /*0010*/ 	.word	0x00000000
	.align		4
        /*0014*/ 	.word	0xfffffffd
	.align		4
        /*0018*/ 	.word	0x00000000
	.align		4
        /*001c*/ 	.word	0xfffffffc


//--------------------- .nv.constant4             --------------------------
	.section	.nv.constant4,"a",@progbits
	.align	8
	.align		8
.nv.constant4:
        /*0000*/ 	.dword	precalc_xorwow_matrix
	.align		8
        /*0008*/ 	.dword	precalc_xorwow_offset_matrix
	.align		8
        /*0010*/ 	.dword	mrg32k3aM1
	.align		8
        /*0018*/ 	.dword	mrg32k3aM2
	.align		8
        /*0020*/ 	.dword	mrg32k3aM1SubSeq
	.align		8
        /*0028*/ 	.dword	mrg32k3aM2SubSeq
	.align		8
        /*0030*/ 	.dword	mrg32k3aM1Seq
	.align		8
        /*0038*/ 	.dword	mrg32k3aM2Seq


//--------------------- .nv.constant3             --------------------------
	.section	.nv.constant3,"a",@progbits
	.align	8
.nv.constant3:
	.type		__cr_lgamma_table,@object
	.size		__cr_lgamma_table,(.L_8 - __cr_lgamma_table)
__cr_lgamma_table:
        /*0000*/ 	.byte	0x00, 0x00, 0x00, 0x00, 0x00, 0x00, 0x00, 0x00, 0x00, 0x00, 0x00, 0x00, 0x00, 0x00, 0x00, 0x00
        /*0010*/ 	.byte	0xef, 0x39, 0xfa, 0xfe, 0x42, 0x2e, 0xe6, 0x3f, 0x02, 0x20, 0x2a, 0xfa, 0x0b, 0xab, 0xfc, 0x3f
        /*0020*/ 	.byte	0xf9, 0x2c, 0x92, 0x7c, 0xa7, 0x6c, 0x09, 0x40, 0xc9, 0x79, 0x44, 0x3c, 0x64, 0x26, 0x13, 0x40
        /*0030*/ 	.byte	0xca, 0x01, 0xcf, 0x3a, 0x27, 0x51, 0x1a, 0x40, 0x30, 0xcc, 0x2d, 0xf3, 0xe1, 0x0c, 0x21, 0x40
        /*0040*/ 	.byte	0x0d, 0xb7, 0xfc, 0x82, 0x8e, 0x35, 0x25, 0x40
.L_8:


//--------------------- .text._Z23generateAdjacencyMatrixPiiP17curandStateXORWOW --------------------------
	.section	.text._Z23generateAdjacencyMatrixPiiP17curandStateXORWOW,"ax",@progbits
	.align	128
        .global         _Z23generateAdjacencyMatrixPiiP17curandStateXORWOW
        .type           _Z23generateAdjacencyMatrixPiiP17curandStateXORWOW,@function
        .size           _Z23generateAdjacencyMatrixPiiP17curandStateXORWOW,(.L_x_37 - _Z23generateAdjacencyMatrixPiiP17curandStateXORWOW)
        .other          _Z23generateAdjacencyMatrixPiiP17curandStateXORWOW,@"STO_CUDA_ENTRY STV_DEFAULT"
_Z23generateAdjacencyMatrixPiiP17curandStateXORWOW:
.text._Z23generateAdjacencyMatrixPiiP17curandStateXORWOW:
[----:B------:R-:W-:Y:S01]  /*0000*/  LDC R1, c[0x0][0x37c] ;  /* 0x0000df00ff017b82 */ /* 0x000fe20000000800 */
[----:B------:R-:W0:Y:S07]  /*0010*/  S2R R3, SR_TID.X ;  /* 0x0000000000037919 */ /* 0x000e2e0000002100 */
[----:B------:R-:W0:Y:S08]  /*0020*/  S2UR UR4, SR_CTAID.X ;  /* 0x00000000000479c3 */ /* 0x000e300000002500 */
[----:B------:R-:W0:Y:S08]  /*0030*/  LDC R0, c[0x0][0x360] ;  /* 0x0000d800ff007b82 */ /* 0x000e300000000800 */
[----:B------:R-:W1:Y:S01]  /*0040*/  LDC R5, c[0x0][0x388] ;  /* 0x0000e200ff057b82 */ /* 0x000e620000000800 */
[----:B0-----:R-:W-:-:S02]  /*0050*/  IMAD R0, R0, UR4, R3 ;  /* 0x0000000400007c24 */ /* 0x001fc4000f8e0203 */
[----:B-1----:R-:W-:-:S05]  /*0060*/  IMAD R3, R5, R5, RZ ;  /* 0x0000000505037224 */ /* 0x002fca00078e02ff */
[----:B------:R-:W-:-:S13]  /*0070*/  ISETP.GE.AND P0, PT, R0, R3, PT ;  /* 0x000000030000720c */ /* 0x000fda0003f06270 */
[----:B------:R-:W-:Y:S05]  /*0080*/  @P0 EXIT ;  /* 0x000000000000094d */ /* 0x000fea0003800000 */
[----:B------:R-:W-:Y:S01]  /*0090*/  IABS R7, R5 ;  /* 0x0000000500077213 */ /* 0x000fe20000000000 */
[----:B------:R-:W0:Y:S03]  /*00a0*/  LDCU.64 UR4, c[0x0][0x358] ;  /* 0x00006b00ff0477ac */ /* 0x000e260008000a00 */
[----:B------:R-:W1:Y:S08]  /*00b0*/  I2F.RP R4, R7 ;  /* 0x0000000700047306 */ /* 0x000e700000209400 */
[----:B-1----:R-:W1:Y:S02]  /*00c0*/  MUFU.RCP R4, R4 ;  /* 0x0000000400047308 */ /* 0x002e640000001000 */
[----:B-1----:R-:W-:-:S06]  /*00d0*/  VIADD R2, R4, 0xffffffe ;  /* 0x0ffffffe04027836 */ /* 0x002fcc0000000000 */
[----:B------:R1:W2:Y:S02]  /*00e0*/  F2I.FTZ.U32.TRUNC.NTZ R3, R2 ;  /* 0x0000000200037305 */ /* 0x0002a4000021f000 */
[----:B-1----:R-:W-:Y:S02]  /*00f0*/  HFMA2 R2, -RZ, RZ, 0, 0 ;  /* 0x00000000ff027431 */ /* 0x002fe400000001ff */
[----:B--2---:R-:W-:-:S04]  /*0100*/  IMAD.MOV R6, RZ, RZ, -R3 ;  /* 0x000000ffff067224 */ /* 0x004fc800078e0a03 */
[----:B------:R-:W-:Y:S01]  /*0110*/  IMAD R9, R6, R7, RZ ;  /* 0x0000000706097224 */ /* 0x000fe200078e02ff */
[----:B------:R-:W-:-:S03]  /*0120*/  IABS R6, R0 ;  /* 0x0000000000067213 */ /* 0x000fc60000000000 */
[----:B------:R-:W-:Y:S01]  /*0130*/  IMAD.HI.U32 R3, R3, R9, R2 ;  /* 0x0000000903037227 */ /* 0x000fe200078e0002 */
[----:B------:R-:W-:-:S04]  /*0140*/  LOP3.LUT R2, R0, R5, RZ, 0x3c, !PT ;  /* 0x0000000500027212 */ /* 0x000fc800078e3cff */
[----:B------:R-:W-:Y:S01]  /*0150*/  ISETP.GE.AND P1, PT, R2, RZ, PT ;  /* 0x000000ff0200720c */ /* 0x000fe20003f26270 */
[----:B------:R-:W-:-:S04]  /*0160*/  IMAD.HI.U32 R3, R3, R6, RZ ;  /* 0x0000000603037227 */ /* 0x000fc800078e00ff */
[----:B------:R-:W-:-:S04]  /*0170*/  IMAD.MOV R4, RZ, RZ, -R3 ;  /* 0x000000ffff047224 */ /* 0x000fc800078e0a03 */
[----:B------:R-:W-:-:S05]  /*0180*/  IMAD R4, R7, R4, R6 ;  /* 0x0000000407047224 */ /* 0x000fca00078e0206 */
[----:B------:R-:W-:-:S13]  /*0190*/  ISETP.GT.U32.AND P2, PT, R7, R4, PT ;  /* 0x000000040700720c */ /* 0x000fda0003f44070 */
[-C--:B------:R-:W-:Y:S01]  /*01a0*/  @!P2 IADD3 R4, PT, PT, R4, -R7.reuse, RZ ;  /* 0x800000070404a210 */ /* 0x080fe20007ffe0ff */
[----:B------:R-:W-:Y:S01]  /*01b0*/  @!P2 VIADD R3, R3, 0x1 ;  /* 0x000000010303a836 */ /* 0x000fe20000000000 */
[----:B------:R-:W-:Y:S02]  /*01c0*/  ISETP.NE.AND P2, PT, R5, RZ, PT ;  /* 0x000000ff0500720c */ /* 0x000fe40003f45270 */
[----:B------:R-:W-:-:S13]  /*01d0*/  ISETP.GE.U32.AND P0, PT, R4, R7, PT ;  /* 0x000000070400720c */ /* 0x000fda0003f06070 */
[----:B------:R-:W-:-:S05]  /*01e0*/  @P0 IADD3 R3, PT, PT, R3, 0x1, RZ ;  /* 0x0000000103030810 */ /* 0x000fca0007ffe0ff */
[----:B------:R-:W-:Y:S01]  /*01f0*/  @!P1 IMAD.MOV R3, RZ, RZ, -R3 ;  /* 0x000000ffff039224 */ /* 0x000fe200078e0a03 */
[----:B------:R-:W-:-:S04]  /*0200*/  @!P2 LOP3.LUT R3, RZ, R5, RZ, 0x33, !PT ;  /* 0x00000005ff03a212 */ /* 0x000fc800078e33ff */
[----:B------:R-:W-:-:S05]  /*0210*/  IADD3 R2, PT, PT, -R3, RZ, RZ ;  /* 0x000000ff03027210 */ /* 0x000fca0007ffe1ff */
[----:B------:R-:W-:-:S05]  /*0220*/  IMAD R2, R5, R2, R0 ;  /* 0x0000000205027224 */ /* 0x000fca00078e0200 */
[----:B------:R-:W-:-:S13]  /*0230*/  ISETP.NE.AND P0, PT, R3, R2, PT ;  /* 0x000000020300720c */ /* 0x000fda0003f05270 */
[----:B0-----:R-:W-:Y:S05]  /*0240*/  @!P0 BRA `(.L_x_0) ;  /* 0x0000000000708947 */ /* 0x001fea0003800000 */
[----:B------:R-:W0:Y:S02]  /*0250*/  LDC.64 R2, c[0x0][0x390] ;  /* 0x0000e400ff027b82 */ /* 0x000e240000000a00 */
[----:B0-----:R-:W-:-:S05]  /*0260*/  IMAD.WIDE R2, R0, 0x30, R2 ;  /* 0x0000003000027825 */ /* 0x001fca00078e0202 */
[----:B------:R-:W2:Y:S04]  /*0270*/  LDG.E.64 R10, desc[UR4][R2.64] ;  /* 0x00000004020a7981 */ /* 0x000ea8000c1e1b00 */
[----:B------:R-:W3:Y:S04]  /*0280*/  LDG.E.64 R4, desc[UR4][R2.64+0x10] ;  /* 0x0000100402047981 */ /* 0x000ee8000c1e1b00 */
[----:B------:R-:W4:Y:S01]  /*0290*/  LDG.E.64 R6, desc[UR4][R2.64+0x8] ;  /* 0x0000080402067981 */ /* 0x000f22000c1e1b00 */
[----:B--2---:R-:W-:Y:S01]  /*02a0*/  SHF.R.U32.HI R8, RZ, 0x2, R11 ;  /* 0x00000002ff087819 */ /* 0x004fe2000001160b */
[----:B------:R-:W-:-:S03]  /*02b0*/  VIADD R10, R10, 0x587c5 ;  /* 0x000587c50a0a7836 */ /* 0x000fc60000000000 */
[----:B------:R-:W-:Y:S01]  /*02c0*/  LOP3.LUT R11, R8, R11, RZ, 0x3c, !PT ;  /* 0x0000000b080b7212 */ /* 0x000fe200078e3cff */
[----:B---3--:R-:W-:Y:S01]  /*02d0*/  IMAD.SHL.U32 R12, R5, 0x10, RZ ;  /* 0x00000010050c7824 */ /* 0x008fe200078e00ff */
[----:B------:R-:W0:Y:S01]  /*02e0*/  LDC.64 R8, c[0x0][0x380] ;  /* 0x0000e000ff087b82 */ /* 0x000e220000000a00 */
[----:B------:R-:W-:Y:S01]  /*02f0*/  IMAD.MOV.U32 R15, RZ, RZ, R4 ;  /* 0x000000ffff0f7224 */ /* 0x000fe200078e0004 */
[C---:B------:R-:W-:Y:S01]  /*0300*/  SHF.L.U32 R13, R11.reuse, 0x1, RZ ;  /* 0x000000010b0d7819 */ /* 0x040fe200000006ff */
[----:B----4-:R-:W-:Y:S01]  /*0310*/  IMAD.MOV.U32 R14, RZ, RZ, R7 ;  /* 0x000000ffff0e7224 */ /* 0x010fe200078e0007 */
[----:B------:R-:W-:Y:S02]  /*0320*/  MOV R16, R5 ;  /* 0x0000000500107202 */ /* 0x000fe40000000f00 */
[----:B------:R-:W-:Y:S02]  /*0330*/  LOP3.LUT R12, R11, R13, R12, 0x96, !PT ;  /* 0x0000000d0b0c7212 */ /* 0x000fe400078e960c */
[----:B------:R-:W-:Y:S02]  /*0340*/  STG.E.64 desc[UR4][R2.64+0x8], R14 ;  /* 0x0000080e02007986 */ /* 0x000fe4000c101b04 */
[----:B------:R-:W-:-:S04]  /*0350*/  LOP3.LUT R17, R12, R5, RZ, 0x3c, !PT ;  /* 0x000000050c117212 */ /* 0x000fc800078e3cff */
[----:B------:R-:W-:Y:S01]  /*0360*/  IADD3 R11, PT, PT, R17, R10, RZ ;  /* 0x0000000a110b7210 */ /* 0x000fe20007ffe0ff */
[----:B------:R-:W-:Y:S04]  /*0370*/  STG.E.64 desc[UR4][R2.64+0x10], R16 ;  /* 0x0000101002007986 */ /* 0x000fe8000c101b04 */
[----:B------:R-:W-:-:S05]  /*0380*/  IMAD.HI.U32 R12, R11, 0x51eb851f, RZ ;  /* 0x51eb851f0b0c7827 */ /* 0x000fca00078e00ff */
[----:B------:R-:W-:Y:S01]  /*0390*/  SHF.R.U32.HI R12, RZ, 0x5, R12 ;  /* 0x00000005ff0c7819 */ /* 0x000fe2000001160c */
[----:B0-----:R-:W-:-:S04]  /*03a0*/  IMAD.WIDE R8, R0, 0x4, R8 ;  /* 0x0000000400087825 */ /* 0x001fc800078e0208 */
[----:B------:R-:W-:Y:S01]  /*03b0*/  IMAD R12, R12, -0x64, R11 ;  /* 0xffffff9c0c0c7824 */ /* 0x000fe200078e020b */
[----:B------:R-:W-:-:S03]  /*03c0*/  MOV R11, R6 ;  /* 0x00000006000b7202 */ /* 0x000fc60000000f00 */
[----:B------:R-:W-:Y:S02]  /*03d0*/  VIADD R5, R12, 0x1 ;  /* 0x000000010c057836 */ /* 0x000fe40000000000 */
[----:B------:R-:W-:Y:S04]  /*03e0*/  STG.E.64 desc[UR4][R2.64], R10 ;  /* 0x0000000a02007986 */ /* 0x000fe8000c101b04 */
[----:B------:R-:W-:Y:S01]  /*03f0*/  STG.E desc[UR4][R8.64], R5 ;  /* 0x0000000508007986 */ /* 0x000fe2000c101904 */
[----:B------:R-:W-:Y:S05]  /*0400*/  EXIT ;  /* 0x000000000000794d */ /* 0x000fea0003800000 */
.L_x_0:
[----:B------:R-:W0:Y:S02]  /*0410*/  LDC.64 R2, c[0x0][0x380] ;  /* 0x0000e000ff027b82 */ /* 0x000e240000000a00 */
[----:B0-----:R-:W-:-:S05]  /*0420*/  IMAD.WIDE R2, R0, 0x4, R2 ;  /* 0x0000000400027825 */ /* 0x001fca00078e0202 */
[----:B------:R-:W-:Y:S01]  /*0430*/  STG.E desc[UR4][R2.64], RZ ;  /* 0x000000ff02007986 */ /* 0x000fe2000c101904 */
[----:B------:R-:W-:Y:S05]  /*0440*/  EXIT ;  /* 0x000000000000794d */ /* 0x000fea0003800000 */
.L_x_1:
[----:B------:R-:W-:-:S00]  /*0450*/  BRA `(.L_x_1) ;  /* 0xfffffffc00fc7947 */ /* 0x000fc0000383ffff */
[----:B------:R-:W-:-:S00]  /*0460*/  NOP ;  /* 0x0000000000007918 */ /* 0x000fc00000000000 */
        /* <DEDUP_REMOVED lines=9> */
.L_x_37:


//--------------------- .text._Z7initRNGP17curandStateXORWOWm --------------------------
	.section	.text._Z7initRNGP17curandStateXORWOWm,"ax",@progbits
	.align	128
        .global         _Z7initRNGP17curandStateXORWOWm
        .type           _Z7initRNGP17curandStateXORWOWm,@function
        .size           _Z7initRNGP17curandStateXORWOWm,(.L_x_38 - _Z7initRNGP17curandStateXORWOWm)
        .other          _Z7initRNGP17curandStateXORWOWm,@"STO_CUDA_ENTRY STV_DEFAULT"
_Z7initRNGP17curandStateXORWOWm:
.text._Z7initRNGP17curandStateXORWOWm:
[----:B------:R-:W-:Y:S01]  /*0000*/  LDC R1, c[0x0][0x37c] ;  /* 0x0000df00ff017b82 */ /* 0x000fe20000000800 */
[----:B------:R-:W0:Y:S07]  /*0010*/  S2R R4, SR_TID.X ;  /* 0x0000000000047919 */ /* 0x000e2e0000002100 */
[----:B------:R-:W1:Y:S01]  /*0020*/  LDC.64 R2, c[0x0][0x388] ;  /* 0x0000e200ff027b82 */ /* 0x000e620000000a00 */
[----:B------:R-:W2:Y:S01]  /*0030*/  LDCU.64 UR4, c[0x0][0x358] ;  /* 0x00006b00ff0477ac */ /* 0x000ea20008000a00 */
[----:B------:R-:W-:Y:S06]  /*0040*/  BSSY.RECONVERGENT B0, `(.L_x_2) ;  /* 0x00000e5000007945 */ /* 0x000fec0003800200 */
[----:B------:R-:W0:Y:S08]  /*0050*/  S2UR UR6, SR_CTAID.X ;  /* 0x00000000000679c3 */ /* 0x000e300000002500 */
[----:B------:R-:W0:Y:S08]  /*0060*/  LDC R13, c[0x0][0x360] ;  /* 0x0000d800ff0d7b82 */ /* 0x000e300000000800 */
[----:B------:R-:W3:Y:S01]  /*0070*/  LDC.64 R6, c[0x0][0x380] ;  /* 0x0000e000ff067b82 */ /* 0x000ee20000000a00 */
[----:B-1----:R-:W-:-:S02]  /*0080*/  LOP3.LUT R0, R2, 0xaad26b49, RZ, 0x3c, !PT ;  /* 0xaad26b4902007812 */ /* 0x002fc400078e3cff */
[----:B------:R-:W-:-:S03]  /*0090*/  LOP3.LUT R2, R3, 0xf7dcefdd, RZ, 0x3c, !PT ;  /* 0xf7dcefdd03027812 */ /* 0x000fc600078e3cff */
[----:B------:R-:W-:Y:S02]  /*00a0*/  IMAD R0, R0, 0x4182bed5, RZ ;  /* 0x4182bed500007824 */ /* 0x000fe400078e02ff */
[----:B------:R-:W-:Y:S02]  /*00b0*/  IMAD R3, R2, -0x658354e5, RZ ;  /* 0x9a7cab1b02037824 */ /* 0x000fe400078e02ff */
[C---:B------:R-:W-:Y:S01]  /*00c0*/  VIADD R5, R0.reuse, 0x75bcd15 ;  /* 0x075bcd1500057836 */ /* 0x040fe20000000000 */
[C---:B------:R-:W-:Y:S01]  /*00d0*/  LOP3.LUT R8, R0.reuse, 0x159a55e5, RZ, 0x3c, !PT ;  /* 0x159a55e500087812 */ /* 0x040fe200078e3cff */
[C---:B------:R-:W-:Y:S01]  /*00e0*/  VIADD R11, R0.reuse, 0x583f19 ;  /* 0x00583f19000b7836 */ /* 0x040fe20000000000 */
[C---:B------:R-:W-:Y:S01]  /*00f0*/  LOP3.LUT R10, R3.reuse, 0x5491333, RZ, 0x3c, !PT ;  /* 0x05491333030a7812 */ /* 0x040fe200078e3cff */
[----:B------:R-:W-:Y:S02]  /*0100*/  VIADD R9, R3, 0x1f123bb5 ;  /* 0x1f123bb503097836 */ /* 0x000fe40000000000 */
[----:B0-----:R-:W-:Y:S01]  /*0110*/  IMAD R13, R13, UR6, R4 ;  /* 0x000000060d0d7c24 */ /* 0x001fe2000f8e0204 */
[----:B------:R-:W-:-:S04]  /*0120*/  IADD3 R4, PT, PT, R0, 0x64f0c9, R3 ;  /* 0x0064f0c900047810 */ /* 0x000fc80007ffe003 */
[C---:B------:R-:W-:Y:S01]  /*0130*/  ISETP.NE.AND P0, PT, R13.reuse, RZ, PT ;  /* 0x000000ff0d00720c */ /* 0x040fe20003f05270 */
[----:B---3--:R-:W-:-:S05]  /*0140*/  IMAD.WIDE R6, R13, 0x30, R6 ;  /* 0x000000300d067825 */ /* 0x008fca00078e0206 */
[----:B--2---:R0:W-:Y:S04]  /*0150*/  STG.E.64 desc[UR4][R6.64], R4 ;  /* 0x0000000406007986 */ /* 0x0041e8000c101b04 */
[----:B------:R0:W-:Y:S04]  /*0160*/  STG.E.64 desc[UR4][R6.64+0x8], R8 ;  /* 0x0000080806007986 */ /* 0x0001e8000c101b04 */
[----:B------:R0:W-:Y:S01]  /*0170*/  STG.E.64 desc[UR4][R6.64+0x10], R10 ;  /* 0x0000100a06007986 */ /* 0x0001e2000c101b04 */
[----:B------:R-:W-:Y:S05]  /*0180*/  @!P0 BRA `(.L_x_3) ;  /* 0x0000000c00408947 */ /* 0x000fea0003800000 */
[----:B------:R-:W-:Y:S01]  /*0190*/  SHF.R.S32.HI R0, RZ, 0x1f, R13 ;  /* 0x0000001fff007819 */ /* 0x000fe2000001140d */
[----:B------:R-:W-:-:S07]  /*01a0*/  IMAD.MOV.U32 R12, RZ, RZ, RZ ;  /* 0x000000ffff0c7224 */ /* 0x000fce00078e00ff */
.L_x_9:
[----:B-1----:R-:W-:Y:S01]  /*01b0*/  LOP3.LUT R2, R13, 0x3, RZ, 0xc0, !PT ;  /* 0x000000030d027812 */ /* 0x002fe200078ec0ff */
[----:B------:R-:W-:Y:S03]  /*01c0*/  BSSY.RECONVERGENT B1, `(.L_x_4) ;  /* 0x00000c6000017945 */ /* 0x000fe60003800200 */
[----:B------:R-:W-:-:S04]  /*01d0*/  ISETP.NE.U32.AND P0, PT, R2, RZ, PT ;  /* 0x000000ff0200720c */ /* 0x000fc80003f05070 */
[----:B------:R-:W-:-:S13]  /*01e0*/  ISETP.NE.AND.EX P0, PT, RZ, RZ, PT, P0 ;  /* 0x000000ffff00720c */ /* 0x000fda0003f05300 */
[----:B------:R-:W-:Y:S05]  /*01f0*/  @!P0 BRA `(.L_x_5) ;  /* 0x0000000c00088947 */ /* 0x000fea0003800000 */
[----:B0-----:R-:W0:Y:S01]  /*0200*/  LDC.64 R8, c[0x4][RZ] ;  /* 0x01000000ff087b82 */ /* 0x001e220000000a00 */
[----:B------:R-:W-:Y:S02]  /*0210*/  IMAD.MOV.U32 R14, RZ, RZ, RZ ;  /* 0x000000ffff0e7224 */ /* 0x000fe400078e00ff */
[----:B0-----:R-:W-:-:S07]  /*0220*/  IMAD.WIDE.U32 R8, R12, 0xc80, R8 ;  /* 0x00000c800c087825 */ /* 0x001fce00078e0008 */
.L_x_8:
[----:B-1----:R-:W-:Y:S01]  /*0230*/  IMAD.MOV.U32 R15, RZ, RZ, RZ ;  /* 0x000000ffff0f7224 */ /* 0x002fe200078e00ff */
[----:B------:R-:W-:Y:S01]  /*0240*/  CS2R R2, SRZ ;  /* 0x0000000000027805 */ /* 0x000fe2000001ff00 */
[----:B------:R-:W-:Y:S01]  /*0250*/  IMAD.MOV.U32 R17, RZ, RZ, RZ ;  /* 0x000000ffff117224 */ /* 0x000fe200078e00ff */
[----:B------:R-:W-:-:S07]  /*0260*/  CS2R R4, SRZ ;  /* 0x0000000000047805 */ /* 0x000fce000001ff00 */
.L_x_7:
[----:B------:R-:W-:-:S05]  /*0270*/  IMAD.WIDE.U32 R10, R17, 0x4, R6 ;  /* 0x00000004110a7825 */ /* 0x000fca00078e0006 */
[----:B------:R0:W5:Y:S01]  /*0280*/  LDG.E R16, desc[UR4][R10.64+0x4] ;  /* 0x000004040a107981 */ /* 0x000162000c1e1900 */
[----:B------:R-:W-:-:S07]  /*0290*/  IMAD.MOV.U32 R19, RZ, RZ, RZ ;  /* 0x000000ffff137224 */ /* 0x000fce00078e00ff */
.L_x_6:
[----:B-----5:R-:W-:Y:S01]  /*02a0*/  SHF.R.U32.HI R24, RZ, R19, R16 ;  /* 0x00000013ff187219 */ /* 0x020fe20000011610 */
[----:B0-----:R-:W-:-:S03]  /*02b0*/  IMAD.SHL.U32 R10, R17, 0x20, RZ ;  /* 0x00000020110a7824 */ /* 0x001fc600078e00ff */
[----:B------:R-:W-:Y:S01]  /*02c0*/  LOP3.LUT R11, R24, 0x1, RZ, 0xc0, !PT ;  /* 0x00000001180b7812 */ /* 0x000fe200078ec0ff */
[----:B------:R-:W-:-:S03]  /*02d0*/  IMAD.IADD R10, R10, 0x1, R19 ;  /* 0x000000010a0a7824 */ /* 0x000fc600078e0213 */
[----:B------:R-:W-:Y:S01]  /*02e0*/  ISETP.NE.U32.AND P0, PT, R11, 0x1, PT ;  /* 0x000000010b00780c */ /* 0x000fe20003f05070 */
[----:B------:R-:W-:-:S03]  /*02f0*/  IMAD R11, R10, 0x5, RZ ;  /* 0x000000050a0b7824 */ /* 0x000fc600078e02ff */
[----:B------:R-:W-:Y:S01]  /*0300*/  R2P PR, R24, 0x7e ;  /* 0x0000007e18007804 */ /* 0x000fe20000000000 */
[----:B------:R-:W-:-:S08]  /*0310*/  IMAD.WIDE.U32 R10, R11, 0x4, R8 ;  /* 0x000000040b0a7825 */ /* 0x000fd000078e0008 */
[----:B------:R-:W2:Y:S04]  /*0320*/  @!P0 LDG.E R18, desc[UR4][R10.64] ;  /* 0x000000040a128981 */ /* 0x000ea8000c1e1900 */
[----:B------:R-:W3:Y:S04]  /*0330*/  @!P0 LDG.E R20, desc[UR4][R10.64+0x10] ;  /* 0x000010040a148981 */ /* 0x000ee8000c1e1900 */
[----:B------:R-:W4:Y:S04]  /*0340*/  @P1 LDG.E R22, desc[UR4][R10.64+0x14] ;  /* 0x000014040a161981 */ /* 0x000f28000c1e1900 */
[----:B------:R-:W4:Y:S04]  /*0350*/  @P2 LDG.E R26, desc[UR4][R10.64+0x28] ;  /* 0x000028040a1a2981 */ /* 0x000f28000c1e1900 */
[----:B------:R-:W4:Y:S04]  /*0360*/  @!P0 LDG.E R21, desc[UR4][R10.64+0x4] ;  /* 0x000004040a158981 */ /* 0x000f28000c1e1900 */
[----:B------:R-:W4:Y:S04]  /*0370*/  @!P0 LDG.E R23, desc[UR4][R10.64+0xc] ;  /* 0x00000c040a178981 */ /* 0x000f28000c1e1900 */
[----:B------:R-:W4:Y:S04]  /*0380*/  @P1 LDG.E R25, desc[UR4][R10.64+0x18] ;  /* 0x000018040a191981 */ /* 0x000f28000c1e1900 */
[----:B------:R-:W4:Y:S04]  /*0390*/  @P3 LDG.E R28, desc[UR4][R10.64+0x3c] ;  /* 0x00003c040a1c3981 */ /* 0x000f28000c1e1900 */
[----:B------:R-:W4:Y:S01]  /*03a0*/  @P6 LDG.E R27, desc[UR4][R10.64+0x7c] ;  /* 0x00007c040a1b6981 */ /* 0x000f22000c1e1900 */
[----:B--2---:R-:W-:-:S03]  /*03b0*/  @!P0 LOP3.LUT R15, R15, R18, RZ, 0x3c, !PT ;  /* 0x000000120f0f8212 */ /* 0x004fc600078e3cff */
[----:B------:R-:W2:Y:S01]  /*03c0*/  @!P0 LDG.E R18, desc[UR4][R10.64+0x8] ;  /* 0x000008040a128981 */ /* 0x000ea2000c1e1900 */
[----:B---3--:R-:W-:-:S03]  /*03d0*/  @!P0 LOP3.LUT R3, R3, R20, RZ, 0x3c, !PT ;  /* 0x0000001403038212 */ /* 0x008fc600078e3cff */
[----:B------:R-:W3:Y:S01]  /*03e0*/  @P1 LDG.E R20, desc[UR4][R10.64+0x24] ;  /* 0x000024040a141981 */ /* 0x000ee2000c1e1900 */
[----:B----4-:R-:W-:-:S03]  /*03f0*/  @P1 LOP3.LUT R15, R15, R22, RZ, 0x3c, !PT ;  /* 0x000000160f0f1212 */ /* 0x010fc600078e3cff */
[----:B------:R-:W4:Y:S01]  /*0400*/  @P2 LDG.E R22, desc[UR4][R10.64+0x38] ;  /* 0x000038040a162981 */ /* 0x000f22000c1e1900 */
[----:B------:R-:W-:-:S03]  /*0410*/  @P2 LOP3.LUT R15, R15, R26, RZ, 0x3c, !PT ;  /* 0x0000001a0f0f2212 */ /* 0x000fc600078e3cff */
[----:B------:R-:W4:Y:S01]  /*0420*/  @P4 LDG.E R26, desc[UR4][R10.64+0x50] ;  /* 0x000050040a1a4981 */ /* 0x000f22000c1e1900 */
[----:B------:R-:W-:-:S03]  /*0430*/  @!P0 LOP3.LUT R4, R4, R21, RZ, 0x3c, !PT ;  /* 0x0000001504048212 */ /* 0x000fc600078e3cff */
[----:B------:R-:W4:Y:S01]  /*0440*/  @P1 LDG.E R21, desc[UR4][R10.64+0x20] ;  /* 0x000020040a151981 */ /* 0x000f22000c1e1900 */
[----:B------:R-:W-:-:S03]  /*0450*/  @!P0 LOP3.LUT R2, R2, R23, RZ, 0x3c, !PT ;  /* 0x0000001702028212 */ /* 0x000fc600078e3cff */
[----:B------:R-:W4:Y:S01]  /*0460*/  @P2 LDG.E R23, desc[UR4][R10.64+0x2c] ;  /* 0x00002c040a172981 */ /* 0x000f22000c1e1900 */
[----:B------:R-:W-:-:S03]  /*0470*/  @P1 LOP3.LUT R4, R4, R25, RZ, 0x3c, !PT ;  /* 0x0000001904041212 */ /* 0x000fc600078e3cff */
[----:B------:R-:W4:Y:S01]  /*0480*/  @P2 LDG.E R25, desc[UR4][R10.64+0x34] ;  /* 0x000034040a192981 */ /* 0x000f22000c1e1900 */
[----:B--2---:R-:W-:-:S03]  /*0490*/  @!P0 LOP3.LUT R5, R5, R18, RZ, 0x3c, !PT ;  /* 0x0000001205058212 */ /* 0x004fc600078e3cff */
[----:B------:R-:W2:Y:S01]  /*04a0*/  @P1 LDG.E R18, desc[UR4][R10.64+0x1c] ;  /* 0x00001c040a121981 */ /* 0x000ea2000c1e1900 */
[----:B---3--:R-:W-:-:S03]  /*04b0*/  @P1 LOP3.LUT R3, R3, R20, RZ, 0x3c, !PT ;  /* 0x0000001403031212 */ /* 0x008fc600078e3cff */
[----:B------:R-:W3:Y:S01]  /*04c0*/  @P2 LDG.E R20, desc[UR4][R10.64+0x30] ;  /* 0x000030040a142981 */ /* 0x000ee2000c1e1900 */
[----:B----4-:R-:W-:-:S03]  /*04d0*/  @P2 LOP3.LUT R3, R3, R22, RZ, 0x3c, !PT ;  /* 0x0000001603032212 */ /* 0x010fc600078e3cff */
[----:B------:R-:W4:Y:S01]  /*04e0*/  @P3 LDG.E R22, desc[UR4][R10.64+0x4c] ;  /* 0x00004c040a163981 */ /* 0x000f22000c1e1900 */
[----:B------:R-:W-:-:S04]  /*04f0*/  @P3 LOP3.LUT R15, R15, R28, RZ, 0x3c, !PT ;  /* 0x0000001c0f0f3212 */ /* 0x000fc800078e3cff */
[----:B------:R-:W-:Y:S02]  /*0500*/  @P4 LOP3.LUT R15, R15, R26, RZ, 0x3c, !PT ;  /* 0x0000001a0f0f4212 */ /* 0x000fe400078e3cff */
[----:B------:R-:W-:Y:S01]  /*0510*/  @P1 LOP3.LUT R2, R2, R21, RZ, 0x3c, !PT ;  /* 0x0000001502021212 */ /* 0x000fe200078e3cff */
[----:B------:R-:W4:Y:S04]  /*0520*/  @P5 LDG.E R26, desc[UR4][R10.64+0x64] ;  /* 0x000064040a1a5981 */ /* 0x000f28000c1e1900 */
[----:B------:R-:W4:Y:S01]  /*0530*/  @P3 LDG.E R21, desc[UR4][R10.64+0x40] ;  /* 0x000040040a153981 */ /* 0x000f22000c1e1900 */
[----:B------:R-:W-:Y:S02]  /*0540*/  @P2 LOP3.LUT R4, R4, R23, RZ, 0x3c, !PT ;  /* 0x0000001704042212 */ /* 0x000fe400078e3cff */
[----:B------:R-:W-:Y:S01]  /*0550*/  @P2 LOP3.LUT R2, R2, R25, RZ, 0x3c, !PT ;  /* 0x0000001902022212 */ /* 0x000fe200078e3cff */
[----:B------:R-:W4:Y:S04]  /*0560*/  @P3 LDG.E R23, desc[UR4][R10.64+0x48] ;  /* 0x000048040a173981 */ /* 0x000f28000c1e1900 */
[----:B------:R-:W4:Y:S01]  /*0570*/  @P4 LDG.E R25, desc[UR4][R10.64+0x54] ;  /* 0x000054040a194981 */ /* 0x000f22000c1e1900 */
[----:B--2---:R-:W-:-:S03]  /*0580*/  @P1 LOP3.LUT R5, R5, R18, RZ, 0x3c, !PT ;  /* 0x0000001205051212 */ /* 0x004fc600078e3cff */
[----:B------:R-:W2:Y:S01]  /*0590*/  @P3 LDG.E R18, desc[UR4][R10.64+0x44] ;  /* 0x000044040a123981 */ /* 0x000ea2000c1e1900 */
[----:B---3--:R-:W-:-:S03]  /*05a0*/  @P2 LOP3.LUT R5, R5, R20, RZ, 0x3c, !PT ;  /* 0x0000001405052212 */ /* 0x008fc600078e3cff */
[----:B------:R-:W3:Y:S01]  /*05b0*/  @P4 LDG.E R20, desc[UR4][R10.64+0x58] ;  /* 0x000058040a144981 */ /* 0x000ee2000c1e1900 */
[----:B----4-:R-:W-:-:S03]  /*05c0*/  @P3 LOP3.LUT R3, R3, R22, RZ, 0x3c, !PT ;  /* 0x0000001603033212 */ /* 0x010fc600078e3cff */
[----:B------:R-:W4:Y:S01]  /*05d0*/  @P4 LDG.E R22, desc[UR4][R10.64+0x60] ;  /* 0x000060040a164981 */ /* 0x000f22000c1e1900 */
[----:B------:R-:W-:Y:S02]  /*05e0*/  LOP3.LUT P0, RZ, R24, 0x80, RZ, 0xc0, !PT ;  /* 0x0000008018ff7812 */ /* 0x000fe4000780c0ff */
[----:B------:R-:W-:Y:S02]  /*05f0*/  @P5 LOP3.LUT R15, R15, R26, RZ, 0x3c, !PT ;  /* 0x0000001a0f0f5212 */ /* 0x000fe400078e3cff */
[----:B------:R-:W4:Y:S01]  /*0600*/  @P6 LDG.E R26, desc[UR4][R10.64+0x78] ;  /* 0x000078040a1a6981 */ /* 0x000f22000c1e1900 */
[----:B------:R-:W-:-:S03]  /*0610*/  @P3 LOP3.LUT R4, R4, R21, RZ, 0x3c, !PT ;  /* 0x0000001504043212 */ /* 0x000fc600078e3cff */
[----:B------:R-:W4:Y:S01]  /*0620*/  @P4 LDG.E R21, desc[UR4][R10.64+0x5c] ;  /* 0x00005c040a154981 */ /* 0x000f22000c1e1900 */
[----:B------:R-:W-:-:S03]  /*0630*/  @P3 LOP3.LUT R2, R2, R23, RZ, 0x3c, !PT ;  /* 0x0000001702023212 */ /* 0x000fc600078e3cff */
[----:B------:R-:W4:Y:S01]  /*0640*/  @P5 LDG.E R23, desc[UR4][R10.64+0x68] ;  /* 0x000068040a175981 */ /* 0x000f22000c1e1900 */
[----:B------:R-:W-:-:S03]  /*0650*/  @P4 LOP3.LUT R4, R4, R25, RZ, 0x3c, !PT ;  /* 0x0000001904044212 */ /* 0x000fc600078e3cff */
[----:B------:R-:W4:Y:S01]  /*0660*/  @P5 LDG.E R25, desc[UR4][R10.64+0x70] ;  /* 0x000070040a195981 */ /* 0x000f22000c1e1900 */
[----:B--2---:R-:W-:-:S03]  /*0670*/  @P3 LOP3.LUT R5, R5, R18, RZ, 0x3c, !PT ;  /* 0x0000001205053212 */ /* 0x004fc600078e3cff */
[----:B------:R-:W2:Y:S01]  /*0680*/  @P5 LDG.E R18, desc[UR4][R10.64+0x6c] ;  /* 0x00006c040a125981 */ /* 0x000ea2000c1e1900 */
[----:B---3--:R-:W-:-:S03]  /*0690*/  @P4 LOP3.LUT R5, R5, R20, RZ, 0x3c, !PT ;  /* 0x0000001405054212 */ /* 0x008fc600078e3cff */
[----:B------:R-:W3:Y:S01]  /*06a0*/  @P5 LDG.E R20, desc[UR4][R10.64+0x74] ;  /* 0x000074040a145981 */ /* 0x000ee2000c1e1900 */
[----:B----4-:R-:W-:-:S03]  /*06b0*/  @P4 LOP3.LUT R3, R3, R22, RZ, 0x3c, !PT ;  /* 0x0000001603034212 */ /* 0x010fc600078e3cff */
[----:B------:R-:W4:Y:S01]  /*06c0*/  @P0 LDG.E R22, desc[UR4][R10.64+0x8c] ;  /* 0x00008c040a160981 */ /* 0x000f22000c1e1900 */
[----:B------:R-:W-:-:S03]  /*06d0*/  @P6 LOP3.LUT R15, R15, R26, RZ, 0x3c, !PT ;  /* 0x0000001a0f0f6212 */ /* 0x000fc600078e3cff */
        /* <DEDUP_REMOVED lines=13> */
[----:B------:R-:W-:Y:S02]  /*07b0*/  @P6 LOP3.LUT R4, R4, R27, RZ, 0x3c, !PT ;  /* 0x0000001b04046212 */ /* 0x000fe400078e3cff */
[----:B------:R-:W-:Y:S02]  /*07c0*/  @P6 LOP3.LUT R2, R2, R21, RZ, 0x3c, !PT ;  /* 0x0000001502026212 */ /* 0x000fe400078e3cff */
[----:B------:R-:W-:Y:S02]  /*07d0*/  @P0 LOP3.LUT R4, R4, R23, RZ, 0x3c, !PT ;  /* 0x0000001704040212 */ /* 0x000fe400078e3cff */
[----:B------:R-:W-:Y:S02]  /*07e0*/  @P0 LOP3.LUT R2, R2, R25, RZ, 0x3c, !PT ;  /* 0x0000001902020212 */ /* 0x000fe400078e3cff */
[----:B--2---:R-:W-:Y:S02]  /*07f0*/  @P6 LOP3.LUT R5, R5, R18, RZ, 0x3c, !PT ;  /* 0x0000001205056212 */ /* 0x004fe400078e3cff */
[----:B---3--:R-:W-:-:S02]  /*0800*/  @P6 LOP3.LUT R3, R3, R20, RZ, 0x3c, !PT ;  /* 0x0000001403036212 */ /* 0x008fc400078e3cff */
[----:B----4-:R-:W-:Y:S02]  /*0810*/  @P0 LOP3.LUT R5, R5, R22, RZ, 0x3c, !PT ;  /* 0x0000001605050212 */ /* 0x010fe400078e3cff */
[----:B------:R-:W-:Y:S02]  /*0820*/  @P0 LOP3.LUT R3, R3, R26, RZ, 0x3c, !PT ;  /* 0x0000001a03030212 */ /* 0x000fe400078e3cff */
[----:B------:R-:W-:-:S13]  /*0830*/  R2P PR, R24.B1, 0x7f ;  /* 0x0000007f18007804 */ /* 0x000fda0000001000 */
[----:B------:R-:W2:Y:S04]  /*0840*/  @P0 LDG.E R18, desc[UR4][R10.64+0xa0] ;  /* 0x0000a0040a120981 */ /* 0x000ea8000c1e1900 */
[----:B------:R-:W3:Y:S04]  /*0850*/  @P1 LDG.E R22, desc[UR4][R10.64+0xb4] ;  /* 0x0000b4040a161981 */ /* 0x000ee8000c1e1900 */
[----:B------:R-:W4:Y:S04]  /*0860*/  @P2 LDG.E R26, desc[UR4][R10.64+0xc8] ;  /* 0x0000c8040a1a2981 */ /* 0x000f28000c1e1900 */
[----:B------:R-:W4:Y:S04]  /*0870*/  @P3 LDG.E R28, desc[UR4][R10.64+0xdc] ;  /* 0x0000dc040a1c3981 */ /* 0x000f28000c1e1900 */
[----:B------:R-:W4:Y:S04]  /*0880*/  @P0 LDG.E R23, desc[UR4][R10.64+0xa4] ;  /* 0x0000a4040a170981 */ /* 0x000f28000c1e1900 */
[----:B------:R-:W4:Y:S04]  /*0890*/  @P0 LDG.E R20, desc[UR4][R10.64+0xa8] ;  /* 0x0000a8040a140981 */ /* 0x000f28000c1e1900 */
[----:B------:R-:W4:Y:S04]  /*08a0*/  @P4 LDG.E R25, desc[UR4][R10.64+0xf0] ;  /* 0x0000f0040a194981 */ /* 0x000f28000c1e1900 */
        /* <DEDUP_REMOVED lines=21> */
[----:B------:R-:W-:Y:S02]  /*0a00*/  LOP3.LUT P0, RZ, R24, 0x8000, RZ, 0xc0, !PT ;  /* 0x0000800018ff7812 */ /* 0x000fe4000780c0ff */
[----:B----4-:R-:W-:Y:S01]  /*0a10*/  @P5 LOP3.LUT R15, R15, R26, RZ, 0x3c, !PT ;  /* 0x0000001a0f0f5212 */ /* 0x010fe200078e3cff */
[----:B------:R-:W4:Y:S04]  /*0a20*/  @P3 LDG.E R24, desc[UR4][R10.64+0xe4] ;  /* 0x0000e4040a183981 */ /* 0x000f28000c1e1900 */
[----:B------:R-:W2:Y:S01]  /*0a30*/  @P6 LDG.E R26, desc[UR4][R10.64+0x118] ;  /* 0x000118040a1a6981 */ /* 0x000ea2000c1e1900 */
        /* <DEDUP_REMOVED lines=8> */
[----:B---3--:R-:W-:-:S03]  /*0ac0*/  @P2 LOP3.LUT R3, R3, R22, RZ, 0x3c, !PT ;  /* 0x0000001603032212 */ /* 0x008fc600078e3cff */
[----:B------:R-:W3:Y:S01]  /*0ad0*/  @P4 LDG.E R22, desc[UR4][R10.64+0x100] ;  /* 0x000100040a164981 */ /* 0x000ee2000c1e1900 */
[----:B--2---:R-:W-:-:S03]  /*0ae0*/  @P6 LOP3.LUT R15, R15, R26, RZ, 0x3c, !PT ;  /* 0x0000001a0f0f6212 */ /* 0x004fc600078e3cff */
[----:B------:R-:W2:Y:S01]  /*0af0*/  @P0 LDG.E R26, desc[UR4][R10.64+0x12c] ;  /* 0x00012c040a1a0981 */ /* 0x000ea2000c1e1900 */
[----:B----4-:R-:W-:-:S03]  /*0b00*/  @P2 LOP3.LUT R2, R2, R23, RZ, 0x3c, !PT ;  /* 0x0000001702022212 */ /* 0x010fc600078e3cff */
[----:B------:R-:W4:Y:S01]  /*0b10*/  @P4 LDG.E R23, desc[UR4][R10.64+0xfc] ;  /* 0x0000fc040a174981 */ /* 0x000f22000c1e1900 */
[----:B------:R-:W-:-:S03]  /*0b20*/  @P2 LOP3.LUT R5, R5, R20, RZ, 0x3c, !PT ;  /* 0x0000001405052212 */ /* 0x000fc600078e3cff */
[----:B------:R-:W4:Y:S01]  /*0b30*/  @P4 LDG.E R20, desc[UR4][R10.64+0xf8] ;  /* 0x0000f8040a144981 */ /* 0x000f22000c1e1900 */
[----:B------:R-:W-:Y:S02]  /*0b40*/  @P3 LOP3.LUT R2, R2, R27, RZ, 0x3c, !PT ;  /* 0x0000001b02023212 */ /* 0x000fe400078e3cff */
[----:B------:R-:W-:Y:S01]  /*0b50*/  @P3 LOP3.LUT R4, R4, R25, RZ, 0x3c, !PT ;  /* 0x0000001904043212 */ /* 0x000fe200078e3cff */
[----:B------:R-:W4:Y:S01]  /*0b60*/  @P5 LDG.E R27, desc[UR4][R10.64+0x110] ;  /* 0x000110040a1b5981 */ /* 0x000f22000c1e1900 */
[----:B------:R-:W-:-:S03]  /*0b70*/  @P3 LOP3.LUT R5, R5, R24, RZ, 0x3c, !PT ;  /* 0x0000001805053212 */ /* 0x000fc600078e3cff */
[----:B------:R-:W4:Y:S04]  /*0b80*/  @P5 LDG.E R25, desc[UR4][R10.64+0x108] ;  /* 0x000108040a195981 */ /* 0x000f28000c1e1900 */
        /* <DEDUP_REMOVED lines=19> */
[----:B------:R-:W-:-:S05]  /*0cc0*/  VIADD R19, R19, 0x10 ;  /* 0x0000001013137836 */ /* 0x000fca0000000000 */
[----:B------:R-:W-:Y:S02]  /*0cd0*/  ISETP.NE.AND P1, PT, R19, 0x20, PT ;  /* 0x000000201300780c */ /* 0x000fe40003f25270 */
[----:B------:R-:W-:Y:S02]  /*0ce0*/  @P5 LOP3.LUT R3, R3, R18, RZ, 0x3c, !PT ;  /* 0x0000001203035212 */ /* 0x000fe400078e3cff */
[----:B------:R-:W-:Y:S02]  /*0cf0*/  @P6 LOP3.LUT R4, R4, R21, RZ, 0x3c, !PT ;  /* 0x0000001504046212 */ /* 0x000fe400078e3cff */
[----:B---3--:R-:W-:-:S04]  /*0d00*/  @P6 LOP3.LUT R3, R3, R22, RZ, 0x3c, !PT ;  /* 0x0000001603036212 */ /* 0x008fc800078e3cff */
[----:B--2---:R-:W-:Y:S02]  /*0d10*/  @P0 LOP3.LUT R3, R3, R26, RZ, 0x3c, !PT ;  /* 0x0000001a03030212 */ /* 0x004fe400078e3cff */
[----:B----4-:R-:W-:Y:S02]  /*0d20*/  @P6 LOP3.LUT R2, R2, R23, RZ, 0x3c, !PT ;  /* 0x0000001702026212 */ /* 0x010fe400078e3cff */
[----:B------:R-:W-:Y:S02]  /*0d30*/  @P6 LOP3.LUT R5, R5, R20, RZ, 0x3c, !PT ;  /* 0x0000001405056212 */ /* 0x000fe400078e3cff */
[----:B------:R-:W-:Y:S02]  /*0d40*/  @P0 LOP3.LUT R2, R2, R27, RZ, 0x3c, !PT ;  /* 0x0000001b02020212 */ /* 0x000fe400078e3cff */
[----:B------:R-:W-:Y:S02]  /*0d50*/  @P0 LOP3.LUT R4, R4, R25, RZ, 0x3c, !PT ;  /* 0x0000001904040212 */ /* 0x000fe400078e3cff */
[----:B------:R-:W-:Y:S01]  /*0d60*/  @P0 LOP3.LUT R5, R5, R24, RZ, 0x3c, !PT ;  /* 0x0000001805050212 */ /* 0x000fe200078e3cff */
[----:B------:R-:W-:Y:S06]  /*0d70*/  @P1 BRA `(.L_x_6) ;  /* 0xfffffff400481947 */ /* 0x000fec000383ffff */
[----:B------:R-:W-:-:S05]  /*0d80*/  VIADD R17, R17, 0x1 ;  /* 0x0000000111117836 */ /* 0x000fca0000000000 */
[----:B------:R-:W-:-:S13]  /*0d90*/  ISETP.NE.AND P0, PT, R17, 0x5, PT ;  /* 0x000000051100780c */ /* 0x000fda0003f05270 */
[----:B------:R-:W-:Y:S05]  /*0da0*/  @P0 BRA `(.L_x_7) ;  /* 0xfffffff400300947 */ /* 0x000fea000383ffff */
[----:B------:R1:W-:Y:S01]  /*0db0*/  STG.E.64 desc[UR4][R6.64+0x8], R4 ;  /* 0x0000080406007986 */ /* 0x0003e2000c101b04 */
[----:B------:R-:W-:Y:S01]  /*0dc0*/  VIADD R14, R14, 0x1 ;  /* 0x000000010e0e7836 */ /* 0x000fe20000000000 */
[----:B------:R-:W-:Y:S02]  /*0dd0*/  LOP3.LUT R11, R13, 0x3, RZ, 0xc0, !PT ;  /* 0x000000030d0b7812 */ /* 0x000fe400078ec0ff */
[----:B------:R1:W-:Y:S02]  /*0de0*/  STG.E.64 desc[UR4][R6.64+0x10], R2 ;  /* 0x0000100206007986 */ /* 0x0003e4000c101b04 */
[----:B------:R-:W-:Y:S02]  /*0df0*/  ISETP.GE.U32.AND P0, PT, R14, R11, PT ;  /* 0x0000000b0e00720c */ /* 0x000fe40003f06070 */
[----:B------:R1:W-:Y:S11]  /*0e00*/  STG.E desc[UR4][R6.64+0x4], R15 ;  /* 0x0000040f06007986 */ /* 0x0003f6000c101904 */
[----:B------:R-:W-:Y:S05]  /*0e10*/  @!P0 BRA `(.L_x_8) ;  /* 0xfffffff400048947 */ /* 0x000fea000383ffff */
.L_x_5:
[----:B------:R-:W-:Y:S05]  /*0e20*/  BSYNC.RECONVERGENT B1 ;  /* 0x0000000000017941 */ /* 0x000fea0003800200 */
.L_x_4:
[C---:B------:R-:W-:Y:S01]  /*0e30*/  ISETP.GT.U32.AND P0, PT, R13.reuse, 0x3, PT ;  /* 0x000000030d00780c */ /* 0x040fe20003f04070 */
[----:B------:R-:W-:Y:S01]  /*0e40*/  VIADD R12, R12, 0x1 ;  /* 0x000000010c0c7836 */ /* 0x000fe20000000000 */
[--C-:B------:R-:W-:Y:S02]  /*0e50*/  SHF.R.U64 R13, R13, 0x2, R0.reuse ;  /* 0x000000020d0d7819 */ /* 0x100fe40000001200 */
[----:B------:R-:W-:Y:S02]  /*0e60*/  ISETP.GT.U32.AND.EX P0, PT, R0, RZ, PT, P0 ;  /* 0x000000ff0000720c */ /* 0x000fe40003f04100 */
[----:B------:R-:W-:-:S11]  /*0e70*/  SHF.R.U32.HI R0, RZ, 0x2, R0 ;  /* 0x00000002ff007819 */ /* 0x000fd60000011600 */
[----:B------:R-:W-:Y:S05]  /*0e80*/  @P0 BRA `(.L_x_9) ;  /* 0xfffffff000c80947 */ /* 0x000fea000383ffff */
.L_x_3:
[----:B------:R-:W-:Y:S05]  /*0e90*/  BSYNC.RECONVERGENT B0 ;  /* 0x0000000000007941 */ /* 0x000fea0003800200 */
.L_x_2:
[----:B------:R-:W-:Y:S04]  /*0ea0*/  STG.E.64 desc[UR4][R6.64+0x18], RZ ;  /* 0x000018ff06007986 */ /* 0x000fe8000c101b04 */
[----:B------:R-:W-:Y:S04]  /*0eb0*/  STG.E desc[UR4][R6.64+0x20], RZ ;  /* 0x000020ff06007986 */ /* 0x000fe8000c101904 */
[----:B------:R-:W-:Y:S01]  /*0ec0*/  STG.E.64 desc[UR4][R6.64+0x28], RZ ;  /* 0x000028ff06007986 */ /* 0x000fe2000c101b04 */
[----:B------:R-:W-:Y:S05]  /*0ed0*/  EXIT ;  /* 0x000000000000794d */ /* 0x000fea0003800000 */
.L_x_10:
        /* <DEDUP_REMOVED lines=10> */
.L_x_38:


//--------------------- .text._Z9tspKernelPiS_i   --------------------------
	.section	.text._Z9tspKernelPiS_i,"ax",@progbits
	.align	128
        .global         _Z9tspKernelPiS_i
        .type           _Z9tspKernelPiS_i,@function
        .size           _Z9tspKernelPiS_i,(.L_x_39 - _Z9tspKernelPiS_i)
        .other          _Z9tspKernelPiS_i,@"STO_CUDA_ENTRY STV_DEFAULT"
_Z9tspKernelPiS_i:
.text._Z9tspKernelPiS_i:
[----:B------:R-:W0:Y:S01]  /*0000*/  LDC R1, c[0x0][0x37c] ;  /* 0x0000df00ff017b82 */ /* 0x000e220000000800 */
[----:B------:R-:W1:Y:S01]  /*0010*/  LDCU UR5, c[0x0][0x390] ;  /* 0x00007200ff0577ac */ /* 0x000e620008000800 */
[----:B------:R-:W2:Y:S06]  /*0020*/  S2R R2, SR_TID.X ;  /* 0x0000000000027919 */ /* 0x000eac0000002100 */
[----:B------:R-:W2:Y:S01]  /*0030*/  S2UR UR4, SR_CTAID.X ;  /* 0x00000000000479c3 */ /* 0x000ea20000002500 */
[----:B0-----:R-:W-:-:S07]  /*0040*/  VIADD R1, R1, 0xffffffd0 ;  /* 0xffffffd001017836 */ /* 0x001fce0000000000 */
[----:B------:R-:W2:Y:S01]  /*0050*/  LDC R21, c[0x0][0x360] ;  /* 0x0000d800ff157b82 */ /* 0x000ea20000000800 */
[----:B-1----:R-:W-:-:S05]  /*0060*/  IMAD.U32 R0, RZ, RZ, UR5 ;  /* 0x00000005ff007e24 */ /* 0x002fca000f8e00ff */
[C---:B------:R-:W-:Y:S02]  /*0070*/  ISETP.GE.AND P1, PT, R0.reuse, 0x3, PT ;  /* 0x000000030000780c */ /* 0x040fe40003f26270 */
[----:B------:R-:W-:Y:S01]  /*0080*/  IADD3 R20, PT, PT, R0, -0x2, RZ ;  /* 0xfffffffe00147810 */ /* 0x000fe20007ffe0ff */
[----:B--2---:R-:W-:Y:S01]  /*0090*/  IMAD R21, R21, UR4, R2 ;  /* 0x0000000415157c24 */ /* 0x004fe2000f8e0202 */
[----:B------:R-:W-:-:S09]  /*00a0*/  UMOV UR4, 0x1 ;  /* 0x0000000100047882 */ /* 0x000fd20000000000 */
[----:B------:R-:W-:Y:S05]  /*00b0*/  @!P1 BRA `(.L_x_11) ;  /* 0x0000000400609947 */ /* 0x000fea0003800000 */
[----:B------:R-:W-:Y:S01]  /*00c0*/  VIADD R2, R0, 0xfffffffd ;  /* 0xfffffffd00027836 */ /* 0x000fe20000000000 */
[----:B------:R-:W-:Y:S01]  /*00d0*/  UMOV UR4, 0x1 ;  /* 0x0000000100047882 */ /* 0x000fe20000000000 */
[----:B------:R-:W-:-:S03]  /*00e0*/  UMOV UR5, 0x2 ;  /* 0x0000000200057882 */ /* 0x000fc60000000000 */
[----:B------:R-:W-:Y:S02]  /*00f0*/  ISETP.GE.U32.AND P0, PT, R2, 0x3, PT ;  /* 0x000000030200780c */ /* 0x000fe40003f06070 */
[----:B------:R-:W-:-:S11]  /*0100*/  LOP3.LUT R2, R20, 0x3, RZ, 0xc0, !PT ;  /* 0x0000000314027812 */ /* 0x000fd600078ec0ff */
[----:B------:R-:W-:Y:S05]  /*0110*/  @!P0 BRA `(.L_x_12) ;  /* 0x0000000400288947 */ /* 0x000fea0003800000 */
[----:B------:R-:W-:Y:S01]  /*0120*/  LOP3.LUT R3, R20, 0xfffffffc, RZ, 0xc0, !PT ;  /* 0xfffffffc14037812 */ /* 0x000fe200078ec0ff */
[----:B------:R-:W-:Y:S01]  /*0130*/  UMOV UR4, 0x1 ;  /* 0x0000000100047882 */ /* 0x000fe20000000000 */
[----:B------:R-:W-:-:S03]  /*0140*/  UMOV UR5, 0x5 ;  /* 0x0000000500057882 */ /* 0x000fc60000000000 */
[----:B------:R-:W-:-:S05]  /*0150*/  IMAD.MOV R3, RZ, RZ, -R3 ;  /* 0x000000ffff037224 */ /* 0x000fca00078e0a03 */
[----:B------:R-:W-:-:S13]  /*0160*/  ISETP.GE.AND P0, PT, R3, RZ, PT ;  /* 0x000000ff0300720c */ /* 0x000fda0003f06270 */
[----:B------:R-:W-:Y:S05]  /*0170*/  @P0 BRA `(.L_x_13) ;  /* 0x0000000000e40947 */ /* 0x000fea0003800000 */
[----:B------:R-:W-:Y:S02]  /*0180*/  IADD3 R4, PT, PT, -R3, RZ, RZ ;  /* 0x000000ff03047210 */ /* 0x000fe40007ffe1ff */
[----:B------:R-:W-:Y:S02]  /*0190*/  PLOP3.LUT P0, PT, PT, PT, PT, 0x80, 0x8 ;  /* 0x000000000008781c */ /* 0x000fe40003f0f070 */
[----:B------:R-:W-:-:S13]  /*01a0*/  ISETP.GT.AND P2, PT, R4, 0xc, PT ;  /* 0x0000000c0400780c */ /* 0x000fda0003f44270 */
[----:B------:R-:W-:Y:S05]  /*01b0*/  @!P2 BRA `(.L_x_14) ;  /* 0x000000000080a947 */ /* 0x000fea0003800000 */
[----:B------:R-:W-:-:S13]  /*01c0*/  PLOP3.LUT P0, PT, PT, PT, PT, 0x8, 0x80 ;  /* 0x000000000080781c */ /* 0x000fda0003f0e170 */
.L_x_15:
[----:B------:R-:W-:Y:S01]  /*01d0*/  UIADD3 UR6, UPT, UPT, UR5, -0x3, URZ ;  /* 0xfffffffd05067890 */ /* 0x000fe2000fffe0ff */
[----:B------:R-:W-:Y:S01]  /*01e0*/  VIADD R3, R3, 0x10 ;  /* 0x0000001003037836 */ /* 0x000fe20000000000 */
[----:B------:R-:W-:Y:S02]  /*01f0*/  UIADD3 UR7, UPT, UPT, UR5, -0x1, URZ ;  /* 0xffffffff05077890 */ /* 0x000fe4000fffe0ff */
[----:B------:R-:W-:Y:S02]  /*0200*/  UIMAD UR4, UR6, UR4, URZ ;  /* 0x00000004060472a4 */ /* 0x000fe4000f8e02ff */
[----:B------:R-:W-:Y:S02]  /*0210*/  ISETP.GE.AND P2, PT, R3, -0xc, PT ;  /* 0xfffffff40300780c */ /* 0x000fe40003f46270 */
[----:B------:R-:W-:Y:S02]  /*0220*/  UIMAD UR4, UR6, UR4, UR4 ;  /* 0x00000004060472a4 */ /* 0x000fe4000f8e0204 */
[----:B------:R-:W-:-:S02]  /*0230*/  UIADD3 UR6, UPT, UPT, UR5, 0x1, URZ ;  /* 0x0000000105067890 */ /* 0x000fc4000fffe0ff */
[----:B------:R-:W-:Y:S02]  /*0240*/  UIMAD UR4, UR4, UR7, URZ ;  /* 0x00000007040472a4 */ /* 0x000fe4000f8e02ff */
[----:B------:R-:W-:Y:S02]  /*0250*/  UIADD3 UR7, UPT, UPT, UR5, 0x3, URZ ;  /* 0x0000000305077890 */ /* 0x000fe4000fffe0ff */
[----:B------:R-:W-:-:S04]  /*0260*/  UIMAD UR4, UR4, UR5, URZ ;  /* 0x00000005040472a4 */ /* 0x000fc8000f8e02ff */
[----:B------:R-:W-:-:S04]  /*0270*/  UIMAD UR4, UR4, UR6, URZ ;  /* 0x00000006040472a4 */ /* 0x000fc8000f8e02ff */
[----:B------:R-:W-:Y:S02]  /*0280*/  UIMAD UR6, UR6, UR4, UR4 ;  /* 0x00000004060672a4 */ /* 0x000fe4000f8e0204 */
[----:B------:R-:W-:Y:S02]  /*0290*/  UIADD3 UR4, UPT, UPT, UR5, 0x4, URZ ;  /* 0x0000000405047890 */ /* 0x000fe4000fffe0ff */
[----:B------:R-:W-:Y:S02]  /*02a0*/  UIMAD UR6, UR6, UR7, URZ ;  /* 0x00000007060672a4 */ /* 0x000fe4000f8e02ff */
[----:B------:R-:W-:Y:S02]  /*02b0*/  UIADD3 UR7, UPT, UPT, UR5, 0x5, URZ ;  /* 0x0000000505077890 */ /* 0x000fe4000fffe0ff */
[----:B------:R-:W-:Y:S02]  /*02c0*/  UIMAD UR4, UR4, UR6, URZ ;  /* 0x00000006040472a4 */ /* 0x000fe4000f8e02ff */
[----:B------:R-:W-:-:S02]  /*02d0*/  UIADD3 UR6, UPT, UPT, UR5, 0x7, URZ ;  /* 0x0000000705067890 */ /* 0x000fc4000fffe0ff */
        /* <DEDUP_REMOVED lines=12> */
[----:B------:R-:W-:Y:S01]  /*03a0*/  UIMAD UR4, UR4, UR6, URZ ;  /* 0x00000006040472a4 */ /* 0x000fe2000f8e02ff */
[----:B------:R-:W-:Y:S11]  /*03b0*/  @!P2 BRA `(.L_x_15) ;  /* 0xfffffffc0084a947 */ /* 0x000ff6000383ffff */
.L_x_14:
[----:B------:R-:W-:-:S05]  /*03c0*/  IMAD.MOV R4, RZ, RZ, -R3 ;  /* 0x000000ffff047224 */ /* 0x000fca00078e0a03 */
[----:B------:R-:W-:-:S13]  /*03d0*/  ISETP.GT.AND P2, PT, R4, 0x4, PT ;  /* 0x000000040400780c */ /* 0x000fda0003f44270 */
[----:B------:R-:W-:Y:S05]  /*03e0*/  @!P2 BRA `(.L_x_16) ;  /* 0x000000000040a947 */ /* 0x000fea0003800000 */
[----:B------:R-:W-:Y:S01]  /*03f0*/  UIADD3 UR6, UPT, UPT, UR5, -0x3, URZ ;  /* 0xfffffffd05067890 */ /* 0x000fe2000fffe0ff */
[----:B------:R-:W-:Y:S01]  /*0400*/  PLOP3.LUT P0, PT, PT, PT, PT, 0x8, 0x80 ;  /* 0x000000000080781c */ /* 0x000fe20003f0e170 */
[----:B------:R-:W-:Y:S01]  /*0410*/  UIADD3 UR7, UPT, UPT, UR5, -0x1, URZ ;  /* 0xffffffff05077890 */ /* 0x000fe2000fffe0ff */
[----:B------:R-:W-:Y:S01]  /*0420*/  IADD3 R3, PT, PT, R3, 0x8, RZ ;  /* 0x0000000803037810 */ /* 0x000fe20007ffe0ff */
[----:B------:R-:W-:-:S04]  /*0430*/  UIMAD UR4, UR4, UR6, URZ ;  /* 0x00000006040472a4 */ /* 0x000fc8000f8e02ff */
[----:B------:R-:W-:Y:S02]  /*0440*/  UIMAD UR4, UR6, UR4, UR4 ;  /* 0x00000004060472a4 */ /* 0x000fe4000f8e0204 */
[----:B------:R-:W-:Y:S02]  /*0450*/  UIADD3 UR6, UPT, UPT, UR5, 0x1, URZ ;  /* 0x0000000105067890 */ /* 0x000fe4000fffe0ff */
        /* <DEDUP_REMOVED lines=8> */
[----:B------:R-:W-:-:S12]  /*04e0*/  UIMAD UR4, UR4, UR6, URZ ;  /* 0x00000006040472a4 */ /* 0x000fd8000f8e02ff */
.L_x_16:
[----:B------:R-:W-:-:S13]  /*04f0*/  ISETP.NE.OR P0, PT, R3, RZ, P0 ;  /* 0x000000ff0300720c */ /* 0x000fda0000705670 */
[----:B------:R-:W-:Y:S05]  /*0500*/  @!P0 BRA `(.L_x_17) ;  /* 0x0000000000288947 */ /* 0x000fea0003800000 */
.L_x_13:
[----:B------:R-:W-:Y:S01]  /*0510*/  UIADD3 UR6, UPT, UPT, UR5, -0x3, URZ ;  /* 0xfffffffd05067890 */ /* 0x000fe2000fffe0ff */
[----:B------:R-:W-:Y:S01]  /*0520*/  VIADD R3, R3, 0x4 ;  /* 0x0000000403037836 */ /* 0x000fe20000000000 */
[----:B------:R-:W-:Y:S02]  /*0530*/  UIADD3 UR7, UPT, UPT, UR5, -0x1, URZ ;  /* 0xffffffff05077890 */ /* 0x000fe4000fffe0ff */
[----:B------:R-:W-:Y:S02]  /*0540*/  UIMAD UR4, UR6, UR4, URZ ;  /* 0x00000004060472a4 */ /* 0x000fe4000f8e02ff */
[----:B------:R-:W-:Y:S02]  /*0550*/  ISETP.NE.AND P0, PT, R3, RZ, PT ;  /* 0x000000ff0300720c */ /* 0x000fe40003f05270 */
[----:B------:R-:W-:-:S04]  /*0560*/  UIMAD UR4, UR6, UR4, UR4 ;  /* 0x00000004060472a4 */ /* 0x000fc8000f8e0204 */
[----:B------:R-:W-:-:S04]  /*0570*/  UIMAD UR4, UR4, UR7, URZ ;  /* 0x00000007040472a4 */ /* 0x000fc8000f8e02ff */
[----:B------:R-:W-:Y:S02]  /*0580*/  UIMAD UR4, UR4, UR5, URZ ;  /* 0x00000005040472a4 */ /* 0x000fe4000f8e02ff */
[----:B------:R-:W-:Y:S01]  /*0590*/  UIADD3 UR5, UPT, UPT, UR5, 0x4, URZ ;  /* 0x0000000405057890 */ /* 0x000fe2000fffe0ff */
[----:B------:R-:W-:Y:S11]  /*05a0*/  @P0 BRA `(.L_x_13) ;  /* 0xfffffffc00d80947 */ /* 0x000ff6000383ffff */
.L_x_17:
[----:B------:R-:W-:-:S12]  /*05b0*/  UIADD3 UR5, UPT, UPT, UR5, -0x3, URZ ;  /* 0xfffffffd05057890 */ /* 0x000fd8000fffe0ff */
.L_x_12:
[----:B------:R-:W-:-:S13]  /*05c0*/  ISETP.NE.AND P0, PT, R2, RZ, PT ;  /* 0x000000ff0200720c */ /* 0x000fda0003f05270 */
[----:B------:R-:W-:Y:S05]  /*05d0*/  @!P0 BRA `(.L_x_11) ;  /* 0x0000000000188947 */ /* 0x000fea0003800000 */
[----:B------:R-:W-:-:S07]  /*05e0*/  IMAD.MOV R2, RZ, RZ, -R2 ;  /* 0x000000ffff027224 */ /* 0x000fce00078e0a02 */
.L_x_18:
[----:B------:R-:W-:Y:S01]  /*05f0*/  IADD3 R2, PT, PT, R2, 0x1, RZ ;  /* 0x0000000102027810 */ /* 0x000fe20007ffe0ff */
[----:B------:R-:W-:Y:S02]  /*0600*/  UIMAD UR4, UR5, UR4, URZ ;  /* 0x00000004050472a4 */ /* 0x000fe4000f8e02ff */
[----:B------:R-:W-:Y:S01]  /*0610*/  UIADD3 UR5, UPT, UPT, UR5, 0x1, URZ ;  /* 0x0000000105057890 */ /* 0x000fe2000fffe0ff */
[----:B------:R-:W-:-:S13]  /*0620*/  ISETP.NE.AND P0, PT, R2, RZ, PT ;  /* 0x000000ff0200720c */ /* 0x000fda0003f05270 */
[----:B------:R-:W-:Y:S05]  /*0630*/  @P0 BRA `(.L_x_18) ;  /* 0xfffffffc00ec0947 */ /* 0x000fea000383ffff */
.L_x_11:
[----:B------:R-:W-:-:S13]  /*0640*/  ISETP.GE.AND P0, PT, R21, UR4, PT ;  /* 0x0000000415007c0c */ /* 0x000fda000bf06270 */
[----:B------:R-:W-:Y:S05]  /*0650*/  @P0 EXIT ;  /* 0x000000000000094d */ /* 0x000fea0003800000 */
[C---:B------:R-:W-:Y:S01]  /*0660*/  ISETP.GE.AND P0, PT, R0.reuse, 0x1, PT ;  /* 0x000000010000780c */ /* 0x040fe20003f06270 */
[----:B------:R-:W-:-:S12]  /*0670*/  VIADD R2, R0, 0xffffffff ;  /* 0xffffffff00027836 */ /* 0x000fd80000000000 */
[----:B------:R-:W-:Y:S05]  /*0680*/  @!P0 BRA `(.L_x_19) ;  /* 0x0000000400308947 */ /* 0x000fea0003800000 */
[----:B------:R-:W-:Y:S01]  /*0690*/  ISETP.GE.U32.AND P0, PT, R2, 0xf, PT ;  /* 0x0000000f0200780c */ /* 0x000fe20003f06070 */
[----:B------:R-:W-:Y:S01]  /*06a0*/  IMAD.MOV.U32 R22, RZ, RZ, RZ ;  /* 0x000000ffff167224 */ /* 0x000fe200078e00ff */
[----:B------:R-:W-:-:S04]  /*06b0*/  LOP3.LUT R23, R0, 0xf, RZ, 0xc0, !PT ;  /* 0x0000000f00177812 */ /* 0x000fc800078ec0ff */
[----:B------:R-:W-:-:S07]  /*06c0*/  ISETP.NE.AND P2, PT, R23, RZ, PT ;  /* 0x000000ff1700720c */ /* 0x000fce0003f45270 */
[----:B------:R-:W-:Y:S06]  /*06d0*/  @!P0 BRA `(.L_x_20) ;  /* 0x0000000000688947 */ /* 0x000fec0003800000 */
[----:B------:R-:W-:Y:S01]  /*06e0*/  LOP3.LUT R22, R0, 0x7ffffff0, RZ, 0xc0, !PT ;  /* 0x7ffffff000167812 */ /* 0x000fe200078ec0ff */
[----:B------:R-:W-:Y:S01]  /*06f0*/  IMAD.MOV.U32 R16, RZ, RZ, RZ ;  /* 0x000000ffff107224 */ /* 0x000fe200078e00ff */
[----:B------:R-:W-:-:S07]  /*0700*/  IADD3 R3, PT, PT, R1, 0x20, RZ ;  /* 0x0000002001037810 */ /* 0x000fce0007ffe0ff */
.L_x_21:
[C---:B------:R-:W-:Y:S01]  /*0710*/  VIADD R17, R16.reuse, 0x1 ;  /* 0x0000000110117836 */ /* 0x040fe20000000000 */
[C---:B------:R-:W-:Y:S01]  /*0720*/  IADD3 R18, PT, PT, R16.reuse, 0x2, RZ ;  /* 0x0000000210127810 */ /* 0x040fe20007ffe0ff */
        /* <DEDUP_REMOVED lines=9> */
[----:B------:R0:W-:Y:S01]  /*07c0*/  STL.128 [R3+-0x20], R16 ;  /* 0xffffe01003007387 */ /* 0x0001e20000100c00 */
[----:B------:R-:W-:-:S02]  /*07d0*/  VIADD R10, R16, 0xa ;  /* 0x0000000a100a7836 */ /* 0x000fc40000000000 */
[C---:B------:R-:W-:Y:S01]  /*07e0*/  VIADD R11, R16.reuse, 0xb ;  /* 0x0000000b100b7836 */ /* 0x040fe20000000000 */
[----:B------:R-:W-:Y:S01]  /*07f0*/  STL.128 [R3+-0x10], R4 ;  /* 0xfffff00403007387 */ /* 0x000fe20000100c00 */
[C---:B------:R-:W-:Y:S02]  /*0800*/  VIADD R13, R16.reuse, 0xd ;  /* 0x0000000d100d7836 */ /* 0x040fe40000000000 */
[C---:B------:R-:W-:Y:S01]  /*0810*/  VIADD R14, R16.reuse, 0xe ;  /* 0x0000000e100e7836 */ /* 0x040fe20000000000 */
[----:B------:R-:W-:Y:S04]  /*0820*/  STL.128 [R3], R8 ;  /* 0x0000000803007387 */ /* 0x000fe80000100c00 */
[----:B------:R1:W-:Y:S01]  /*0830*/  STL.128 [R3+0x10], R12 ;  /* 0x0000100c03007387 */ /* 0x0003e20000100c00 */
[----:B0-----:R-:W-:-:S05]  /*0840*/  VIADD R16, R16, 0x10 ;  /* 0x0000001010107836 */ /* 0x001fca0000000000 */
[----:B------:R-:W-:Y:S02]  /*0850*/  ISETP.NE.AND P0, PT, R16, R22, PT ;  /* 0x000000161000720c */ /* 0x000fe40003f05270 */
[----:B-1----:R-:W-:-:S11]  /*0860*/  IADD3 R3, PT, PT, R3, 0x40, RZ ;  /* 0x0000004003037810 */ /* 0x002fd60007ffe0ff */
[----:B------:R-:W-:Y:S05]  /*0870*/  @P0 BRA `(.L_x_21) ;  /* 0xfffffffc00a40947 */ /* 0x000fea000383ffff */
.L_x_20:
[----:B------:R-:W-:Y:S05]  /*0880*/  @!P2 BRA `(.L_x_19) ;  /* 0x0000000000b0a947 */ /* 0x000fea0003800000 */
[----:B------:R-:W-:Y:S02]  /*0890*/  ISETP.GE.U32.AND P0, PT, R23, 0x8, PT ;  /* 0x000000081700780c */ /* 0x000fe40003f06070 */
[----:B------:R-:W-:-:S04]  /*08a0*/  LOP3.LUT R5, R0, 0x7, RZ, 0xc0, !PT ;  /* 0x0000000700057812 */ /* 0x000fc800078ec0ff */
[----:B------:R-:W-:-:S07]  /*08b0*/  ISETP.NE.AND P2, PT, R5, RZ, PT ;  /* 0x000000ff0500720c */ /* 0x000fce0003f45270 */
[----:B------:R-:W-:Y:S06]  /*08c0*/  @!P0 BRA `(.L_x_22) ;  /* 0x0000000000448947 */ /* 0x000fec0003800000 */
[C---:B------:R-:W-:Y:S01]  /*08d0*/  IMAD R3, R22.reuse, 0x4, R1 ;  /* 0x0000000416037824 */ /* 0x040fe200078e0201 */
[C---:B------:R-:W-:Y:S01]  /*08e0*/  IADD3 R6, PT, PT, R22.reuse, 0x2, RZ ;  /* 0x0000000216067810 */ /* 0x040fe20007ffe0ff */
[C---:B------:R-:W-:Y:S01]  /*08f0*/  VIADD R4, R22.reuse, 0x1 ;  /* 0x0000000116047836 */ /* 0x040fe20000000000 */
[C---:B------:R-:W-:Y:S01]  /*0900*/  IADD3 R12, PT, PT, R22.reuse, 0x5, RZ ;  /* 0x00000005160c7810 */ /* 0x040fe20007ffe0ff */
[C---:B------:R-:W-:Y:S01]  /*0910*/  VIADD R8, R22.reuse, 0x3 ;  /* 0x0000000316087836 */ /* 0x040fe20000000000 */
[----:B------:R0:W-:Y:S01]  /*0920*/  STL [R3], R22 ;  /* 0x0000001603007387 */ /* 0x0001e20000100800 */
[C---:B------:R-:W-:Y:S02]  /*0930*/  VIADD R10, R22.reuse, 0x4 ;  /* 0x00000004160a7836 */ /* 0x040fe40000000000 */
[C---:B------:R-:W-:Y:S01]  /*0940*/  VIADD R14, R22.reuse, 0x6 ;  /* 0x00000006160e7836 */ /* 0x040fe20000000000 */
[----:B------:R1:W-:Y:S01]  /*0950*/  STL [R3+0x4], R4 ;  /* 0x0000040403007387 */ /* 0x0003e20000100800 */
[----:B------:R-:W-:-:S03]  /*0960*/  VIADD R16, R22, 0x7 ;  /* 0x0000000716107836 */ /* 0x000fc60000000000 */
[----:B------:R1:W-:Y:S01]  /*0970*/  STL [R3+0x8], R6 ;  /* 0x0000080603007387 */ /* 0x0003e20000100800 */
[----:B0-----:R-:W-:-:S03]  /*0980*/  IADD3 R22, PT, PT, R22, 0x8, RZ ;  /* 0x0000000816167810 */ /* 0x001fc60007ffe0ff */
[----:B------:R1:W-:Y:S04]  /*0990*/  STL [R3+0xc], R8 ;  /* 0x00000c0803007387 */ /* 0x0003e80000100800 */
[----:B------:R1:W-:Y:S04]  /*09a0*/  STL [R3+0x10], R10 ;  /* 0x0000100a03007387 */ /* 0x0003e80000100800 */
[----:B------:R1:W-:Y:S04]  /*09b0*/  STL [R3+0x14], R12 ;  /* 0x0000140c03007387 */ /* 0x0003e80000100800 */
[----:B------:R1:W-:Y:S04]  /*09c0*/  STL [R3+0x18], R14 ;  /* 0x0000180e03007387 */ /* 0x0003e80000100800 */
[----:B------:R1:W-:Y:S02]  /*09d0*/  STL [R3+0x1c], R16 ;  /* 0x00001c1003007387 */ /* 0x0003e40000100800 */
.L_x_22:
[----:B------:R-:W-:Y:S05]  /*09e0*/  @!P2 BRA `(.L_x_19) ;  /* 0x000000000058a947 */ /* 0x000fea0003800000 */
[----:B------:R-:W-:Y:S02]  /*09f0*/  ISETP.GE.U32.AND P0, PT, R5, 0x4, PT ;  /* 0x000000040500780c */ /* 0x000fe40003f06070 */
[----:B-1----:R-:W-:-:S04]  /*0a00*/  LOP3.LUT R3, R0, 0x3, RZ, 0xc0, !PT ;  /* 0x0000000300037812 */ /* 0x002fc800078ec0ff */
[----:B------:R-:W-:-:S07]  /*0a10*/  ISETP.NE.AND P2, PT, R3, RZ, PT ;  /* 0x000000ff0300720c */ /* 0x000fce0003f45270 */
[----:B------:R-:W-:Y:S06]  /*0a20*/  @!P0 BRA `(.L_x_23) ;  /* 0x0000000000248947 */ /* 0x000fec0003800000 */
[C---:B------:R-:W-:Y:S01]  /*0a30*/  IMAD R5, R22.reuse, 0x4, R1 ;  /* 0x0000000416057824 */ /* 0x040fe200078e0201 */
[C---:B------:R-:W-:Y:S01]  /*0a40*/  IADD3 R6, PT, PT, R22.reuse, 0x2, RZ ;  /* 0x0000000216067810 */ /* 0x040fe20007ffe0ff */
[C---:B------:R-:W-:Y:S02]  /*0a50*/  VIADD R4, R22.reuse, 0x1 ;  /* 0x0000000116047836 */ /* 0x040fe40000000000 */
[C---:B------:R-:W-:Y:S01]  /*0a60*/  VIADD R8, R22.reuse, 0x3 ;  /* 0x0000000316087836 */ /* 0x040fe20000000000 */
[----:B------:R0:W-:Y:S04]  /*0a70*/  STL [R5], R22 ;  /* 0x0000001605007387 */ /* 0x0001e80000100800 */
[----:B------:R1:W-:Y:S04]  /*0a80*/  STL [R5+0x4], R4 ;  /* 0x0000040405007387 */ /* 0x0003e80000100800 */
[----:B------:R1:W-:Y:S01]  /*0a90*/  STL [R5+0x8], R6 ;  /* 0x0000080605007387 */ /* 0x0003e20000100800 */
[----:B0-----:R-:W-:-:S03]  /*0aa0*/  VIADD R22, R22, 0x4 ;  /* 0x0000000416167836 */ /* 0x001fc60000000000 */
[----:B------:R1:W-:Y:S04]  /*0ab0*/  STL [R5+0xc], R8 ;  /* 0x00000c0805007387 */ /* 0x0003e80000100800 */
.L_x_23:
[----:B------:R-:W-:Y:S05]  /*0ac0*/  @!P2 BRA `(.L_x_19) ;  /* 0x000000000020a947 */ /* 0x000fea0003800000 */
[----:B------:R-:W-:Y:S01]  /*0ad0*/  IADD3 R3, PT, PT, -R3, RZ, RZ ;  /* 0x000000ff03037210 */ /* 0x000fe20007ffe1ff */
[----:B-1----:R-:W-:-:S07]  /*0ae0*/  IMAD R5, R22, 0x4, R1 ;  /* 0x0000000416057824 */ /* 0x002fce00078e0201 */
.L_x_24:
[----:B------:R-:W-:Y:S01]  /*0af0*/  VIADD R3, R3, 0x1 ;  /* 0x0000000103037836 */ /* 0x000fe20000000000 */
[----:B------:R0:W-:Y:S04]  /*0b00*/  STL [R5], R22 ;  /* 0x0000001605007387 */ /* 0x0001e80000100800 */
[----:B------:R-:W-:Y:S01]  /*0b10*/  ISETP.NE.AND P0, PT, R3, RZ, PT ;  /* 0x000000ff0300720c */ /* 0x000fe20003f05270 */
[----:B0-----:R-:W-:Y:S01]  /*0b20*/  VIADD R22, R22, 0x1 ;  /* 0x0000000116167836 */ /* 0x001fe20000000000 */
[----:B------:R-:W-:-:S11]  /*0b30*/  IADD3 R5, PT, PT, R5, 0x4, RZ ;  /* 0x0000000405057810 */ /* 0x000fd60007ffe0ff */
[----:B------:R-:W-:Y:S05]  /*0b40*/  @P0 BRA `(.L_x_24) ;  /* 0xfffffffc00e80947 */ /* 0x000fea000383ffff */
.L_x_19:
[----:B------:R-:W-:Y:S05]  /*0b50*/  @!P1 BRA `(.L_x_25) ;  /* 0x0000003000709947 */ /* 0x000fea0003800000 */
[----:B-1----:R-:W-:Y:S01]  /*0b60*/  VIADD R3, R0, 0xfffffffd ;  /* 0xfffffffd00037836 */ /* 0x002fe20000000000 */
[----:B------:R-:W-:-:S04]  /*0b70*/  LOP3.LUT R9, R20, 0x7, RZ, 0xc0, !PT ;  /* 0x0000000714097812 */ /* 0x000fc800078ec0ff */
[----:B------:R-:W-:Y:S01]  /*0b80*/  ISETP.GE.U32.AND P0, PT, R3, 0x7, PT ;  /* 0x000000070300780c */ /* 0x000fe20003f06070 */
[----:B------:R-:W-:-:S12]  /*0b90*/  IMAD.MOV.U32 R3, RZ, RZ, 0x1 ;  /* 0x00000001ff037424 */ /* 0x000fd800078e00ff */
[----:B------:R-:W-:Y:S05]  /*0ba0*/  @!P0 BRA `(.L_x_26) ;  /* 0x00000020007c8947 */ /* 0x000fea0003800000 */
[-C--:B------:R-:W-:Y:S01]  /*0bb0*/  IABS R6, R2.reuse ;  /* 0x0000000200067213 */ /* 0x080fe20000000000 */
[----:B------:R-:W2:Y:S01]  /*0bc0*/  LDL R18, [R1+0x4] ;  /* 0x0000040001127983 */ /* 0x000ea20000100800 */
[----:B------:R-:W-:Y:S02]  /*0bd0*/  IABS R8, R21 ;  /* 0x0000001500087213 */ /* 0x000fe40000000000 */
[----:B------:R-:W0:Y:S01]  /*0be0*/  I2F.RP R3, R6 ;  /* 0x0000000600037306 */ /* 0x000e220000209400 */
[----:B------:R-:W-:-:S07]  /*0bf0*/  IABS R10, R2 ;  /* 0x00000002000a7213 */ /* 0x000fce0000000000 */
[----:B0-----:R-:W0:Y:S02]  /*0c00*/  MUFU.RCP R3, R3 ;  /* 0x0000000300037308 */ /* 0x001e240000001000 */
[----:B0-----:R-:W-:Y:S02]  /*0c10*/  IADD3 R4, PT, PT, R3, 0xffffffe, RZ ;  /* 0x0ffffffe03047810 */ /* 0x001fe40007ffe0ff */
[----:B------:R-:W-:-:S04]  /*0c20*/  IADD3 R3, PT, PT, RZ, -R10, RZ ;  /* 0x8000000aff037210 */ /* 0x000fc80007ffe0ff */
[----:B------:R0:W1:Y:S02]  /*0c30*/  F2I.FTZ.U32.TRUNC.NTZ R5, R4 ;  /* 0x0000000400057305 */ /* 0x000064000021f000 */
[----:B0-----:R-:W-:Y:S02]  /*0c40*/  IMAD.MOV.U32 R4, RZ, RZ, RZ ;  /* 0x000000ffff047224 */ /* 0x001fe400078e00ff */
[----:B-1----:R-:W-:-:S04]  /*0c50*/  IMAD.MOV R7, RZ, RZ, -R5 ;  /* 0x000000ffff077224 */ /* 0x002fc800078e0a05 */
[----:B------:R-:W-:-:S04]  /*0c60*/  IMAD R7, R7, R6, RZ ;  /* 0x0000000607077224 */ /* 0x000fc800078e02ff */
[----:B------:R-:W-:-:S06]  /*0c70*/  IMAD.HI.U32 R5, R5, R7, R4 ;  /* 0x0000000705057227 */ /* 0x000fcc00078e0004 */
[----:B------:R-:W-:-:S04]  /*0c80*/  IMAD.HI.U32 R13, R5, R8, RZ ;  /* 0x00000008050d7227 */ /* 0x000fc800078e00ff */
[----:B------:R-:W-:-:S05]  /*0c90*/  IMAD R3, R13, R3, R8 ;  /* 0x000000030d037224 */ /* 0x000fca00078e0208 */
[----:B------:R-:W-:-:S13]  /*0ca0*/  ISETP.GT.U32.AND P1, PT, R6, R3, PT ;  /* 0x000000030600720c */ /* 0x000fda0003f24070 */
[----:B------:R-:W-:Y:S02]  /*0cb0*/  @!P1 IMAD.IADD R3, R3, 0x1, -R6 ;  /* 0x0000000103039824 */ /* 0x000fe400078e0a06 */
[----:B------:R-:W-:Y:S01]  /*0cc0*/  @!P1 VIADD R13, R13, 0x1 ;  /* 0x000000010d0d9836 */ /* 0x000fe20000000000 */
[----:B------:R-:W-:Y:S02]  /*0cd0*/  ISETP.NE.AND P1, PT, R2, RZ, PT ;  /* 0x000000ff0200720c */ /* 0x000fe40003f25270 */
[----:B------:R-:W-:Y:S02]  /*0ce0*/  ISETP.GE.U32.AND P0, PT, R3, R6, PT ;  /* 0x000000060300720c */ /* 0x000fe40003f06070 */
[----:B------:R-:W-:-:S04]  /*0cf0*/  LOP3.LUT R3, R21, R2, RZ, 0x3c, !PT ;  /* 0x0000000215037212 */ /* 0x000fc800078e3cff */
[----:B------:R-:W-:-:S07]  /*0d00*/  ISETP.GE.AND P2, PT, R3, RZ, PT ;  /* 0x000000ff0300720c */ /* 0x000fce0003f46270 */
[----:B------:R-:W-:-:S06]  /*0d10*/  @P0 IADD3 R13, PT, PT, R13, 0x1, RZ ;  /* 0x000000010d0d0810 */ /* 0x000fcc0007ffe0ff */
[----:B------:R-:W-:Y:S01]  /*0d20*/  @!P2 IMAD.MOV R13, RZ, RZ, -R13 ;  /* 0x000000ffff0da224 */ /* 0x000fe200078e0a0d */
[----:B------:R-:W-:-:S05]  /*0d30*/  @!P1 LOP3.LUT R13, RZ, R2, RZ, 0x33, !PT ;  /* 0x00000002ff0d9212 */ /* 0x000fca00078e33ff */
[----:B------:R-:W-:-:S04]  /*0d40*/  IMAD.MOV R3, RZ, RZ, -R13 ;  /* 0x000000ffff037224 */ /* 0x000fc800078e0a0d */
[----:B------:R-:W-:-:S05]  /*0d50*/  IMAD R21, R2, R3, R21 ;  /* 0x0000000302157224 */ /* 0x000fca00078e0215 */
[----:B------:R-:W-:-:S05]  /*0d60*/  IADD3 R4, PT, PT, R21, 0x1, RZ ;  /* 0x0000000115047810 */ /* 0x000fca0007ffe0ff */
[----:B------:R-:W-:-:S05]  /*0d70*/  IMAD R15, R4, 0x4, R1 ;  /* 0x00000004040f7824 */ /* 0x000fca00078e0201 */
[----:B------:R-:W3:Y:S01]  /*0d80*/  LDL R6, [R15] ;  /* 0x000000000f067983 */ /* 0x000ee20000100800 */
[----:B------:R-:W-:-:S04]  /*0d90*/  IABS R7, R20 ;  /* 0x0000001400077213 */ /* 0x000fc80000000000 */
[----:B------:R-:W0:Y:S08]  /*0da0*/  I2F.RP R3, R7 ;  /* 0x0000000700037306 */ /* 0x000e300000209400 */
[----:B0-----:R-:W0:Y:S02]  /*0db0*/  MUFU.RCP R3, R3 ;  /* 0x0000000300037308 */ /* 0x001e240000001000 */
[----:B0-----:R-:W-:-:S06]  /*0dc0*/  VIADD R4, R3, 0xffffffe ;  /* 0x0ffffffe03047836 */ /* 0x001fcc0000000000 */
[----:B------:R0:W1:Y:S01]  /*0dd0*/  F2I.FTZ.U32.TRUNC.NTZ R5, R4 ;  /* 0x0000000400057305 */ /* 0x000062000021f000 */
[----:B------:R-:W-:Y:S01]  /*0de0*/  IABS R3, R13 ;  /* 0x0000000d00037213 */ /* 0x000fe20000000000 */
[----:B0-----:R-:W-:Y:S01]  /*0df0*/  IMAD.MOV.U32 R4, RZ, RZ, RZ ;  /* 0x000000ffff047224 */ /* 0x001fe200078e00ff */
[----:B-1----:R-:W-:-:S05]  /*0e00*/  IADD3 R8, PT, PT, RZ, -R5, RZ ;  /* 0x80000005ff087210 */ /* 0x002fca0007ffe0ff */
[----:B------:R-:W-:Y:S01]  /*0e10*/  IMAD R11, R8, R7, RZ ;  /* 0x00000007080b7224 */ /* 0x000fe200078e02ff */
[----:B------:R-:W-:-:S03]  /*0e20*/  IABS R8, R20 ;  /* 0x0000001400087213 */ /* 0x000fc60000000000 */
[----:B------:R-:W-:-:S04]  /*0e30*/  IMAD.HI.U32 R11, R5, R11, R4 ;  /* 0x0000000b050b7227 */ /* 0x000fc800078e0004 */
[----:B------:R-:W-:Y:S02]  /*0e40*/  IMAD.MOV R5, RZ, RZ, -R8 ;  /* 0x000000ffff057224 */ /* 0x000fe400078e0a08 */
[----:B------:R-:W-:-:S04]  /*0e50*/  IMAD.HI.U32 R14, R11, R3, RZ ;  /* 0x000000030b0e7227 */ /* 0x000fc800078e00ff */
[----:B------:R-:W-:-:S05]  /*0e60*/  IMAD R4, R14, R5, R3 ;  /* 0x000000050e047224 */ /* 0x000fca00078e0203 */
[----:B------:R-:W-:Y:S02]  /*0e70*/  ISETP.GT.U32.AND P1, PT, R7, R4, PT ;  /* 0x000000040700720c */ /* 0x000fe40003f24070 */
[----:B------:R-:W-:-:S11]  /*0e80*/  LOP3.LUT R3, R13, R20, RZ, 0x3c, !PT ;  /* 0x000000140d037212 */ /* 0x000fd600078e3cff */
[----:B------:R-:W-:-:S04]  /*0e90*/  @!P1 IADD3 R4, PT, PT, R4, -R7, RZ ;  /* 0x8000000704049210 */ /* 0x000fc80007ffe0ff */
[----:B------:R-:W-:Y:S01]  /*0ea0*/  ISETP.GE.U32.AND P0, PT, R4, R7, PT ;  /* 0x000000070400720c */ /* 0x000fe20003f06070 */
[----:B------:R-:W-:Y:S01]  /*0eb0*/  @!P1 VIADD R14, R14, 0x1 ;  /* 0x000000010e0e9836 */ /* 0x000fe20000000000 */
[----:B------:R-:W-:Y:S02]  /*0ec0*/  ISETP.GE.AND P2, PT, R3, RZ, PT ;  /* 0x000000ff0300720c */ /* 0x000fe40003f46270 */
[----:B------:R-:W-:-:S09]  /*0ed0*/  ISETP.NE.AND P1, PT, R20, RZ, PT ;  /* 0x000000ff1400720c */ /* 0x000fd20003f25270 */
[----:B------:R-:W-:-:S05]  /*0ee0*/  @P0 VIADD R14, R14, 0x1 ;  /* 0x000000010e0e0836 */ /* 0x000fca0000000000 */
[----:B------:R-:W-:Y:S02]  /*0ef0*/  @!P2 IADD3 R14, PT, PT, -R14, RZ, RZ ;  /* 0x000000ff0e0ea210 */ /* 0x000fe40007ffe1ff */
[----:B------:R-:W-:Y:S01]  /*0f00*/  @!P1 LOP3.LUT R14, RZ, R20, RZ, 0x33, !PT ;  /* 0x00000014ff0e9212 */ /* 0x000fe200078e33ff */
[----:B------:R-:W-:-:S04]  /*0f10*/  VIADD R10, R1, 0x4 ;  /* 0x00000004010a7836 */ /* 0x000fc80000000000 */
[----:B------:R-:W-:-:S04]  /*0f20*/  IMAD.MOV R3, RZ, RZ, -R14 ;  /* 0x000000ffff037224 */ /* 0x000fc800078e0a0e */
[----:B------:R-:W-:-:S05]  /*0f30*/  IMAD R13, R20, R3, R13 ;  /* 0x00000003140d7224 */ /* 0x000fca00078e020d */
[----:B------:R-:W-:Y:S01]  /*0f40*/  LEA R16, R13, R10, 0x2 ;  /* 0x0000000a0d107211 */ /* 0x000fe200078e10ff */
[----:B------:R-:W-:Y:S01]  /*0f50*/  VIADD R7, R20, 0xffffffff ;  /* 0xffffffff14077836 */ /* 0x000fe20000000000 */
[----:B---3--:R-:W-:Y:S04]  /*0f60*/  STL [R1+0x4], R6 ;  /* 0x0000040601007387 */ /* 0x008fe80000100800 */
[----:B--2---:R0:W-:Y:S04]  /*0f70*/  STL [R15], R18 ;  /* 0x000000120f007387 */ /* 0x0041e80000100800 */
[----:B------:R-:W2:Y:S04]  /*0f80*/  LDL R8, [R16+0x4] ;  /* 0x0000040010087983 */ /* 0x000ea80000100800 */
[----:B------:R-:W3:Y:S01]  /*0f90*/  LDL R3, [R1+0x8] ;  /* 0x0000080001037983 */ /* 0x000ee20000100800 */
[----:B------:R-:W-:-:S04]  /*0fa0*/  IABS R12, R7 ;  /* 0x00000007000c7213 */ /* 0x000fc80000000000 */
[----:B------:R-:W1:Y:S08]  /*0fb0*/  I2F.RP R11, R12 ;  /* 0x0000000c000b7306 */ /* 0x000e700000209400 */
[----:B-1----:R-:W1:Y:S02]  /*0fc0*/  MUFU.RCP R11, R11 ;  /* 0x0000000b000b7308 */ /* 0x002e640000001000 */
[----:B-1----:R-:W-:-:S06]  /*0fd0*/  VIADD R4, R11, 0xffffffe ;  /* 0x0ffffffe0b047836 */ /* 0x002fcc0000000000 */
[----:B------:R1:W4:Y:S01]  /*0fe0*/  F2I.FTZ.U32.TRUNC.NTZ R5, R4 ;  /* 0x0000000400057305 */ /* 0x000322000021f000 */
[----:B0-----:R-:W-:Y:S02]  /*0ff0*/  IABS R15, R7 ;  /* 0x00000007000f7213 */ /* 0x001fe40000000000 */
[----:B------:R-:W-:Y:S01]  /*1000*/  IABS R6, R14 ;  /* 0x0000000e00067213 */ /* 0x000fe20000000000 */
[----:B-1----:R-:W-:Y:S01]  /*1010*/  IMAD.MOV.U32 R4, RZ, RZ, RZ ;  /* 0x000000ffff047224 */ /* 0x002fe200078e00ff */
[----:B----4-:R-:W-:-:S05]  /*1020*/  IADD3 R13, PT, PT, RZ, -R5, RZ ;  /* 0x80000005ff0d7210 */ /* 0x010fca0007ffe0ff */
[----:B------:R-:W-:Y:S02]  /*1030*/  IMAD R13, R13, R12, RZ ;  /* 0x0000000c0d0d7224 */ /* 0x000fe400078e02ff */
[----:B------:R-:W-:Y:S02]  /*1040*/  IMAD.MOV R15, RZ, RZ, -R15 ;  /* 0x000000ffff0f7224 */ /* 0x000fe400078e0a0f */
[----:B------:R-:W-:Y:S01]  /*1050*/  IMAD.HI.U32 R13, R5, R13, R4 ;  /* 0x0000000d050d7227 */ /* 0x000fe200078e0004 */
[----:B------:R-:W-:-:S03]  /*1060*/  MOV R5, R6 ;  /* 0x0000000600057202 */ /* 0x000fc60000000f00 */
[----:B------:R-:W-:Y:S02]  /*1070*/  IMAD.MOV.U32 R6, RZ, RZ, R15 ;  /* 0x000000ffff067224 */ /* 0x000fe400078e000f */
[----:B------:R-:W-:-:S04]  /*1080*/  IMAD.HI.U32 R18, R13, R5, RZ ;  /* 0x000000050d127227 */ /* 0x000fc800078e00ff */
[----:B------:R-:W-:-:S05]  /*1090*/  IMAD R5, R18, R6, R5 ;  /* 0x0000000612057224 */ /* 0x000fca00078e0205 */
[----:B------:R-:W-:Y:S02]  /*10a0*/  ISETP.GT.U32.AND P1, PT, R12, R5, PT ;  /* 0x000000050c00720c */ /* 0x000fe40003f24070 */
[----:B------:R-:W-:-:S11]  /*10b0*/  LOP3.LUT R4, R14, R7, RZ, 0x3c, !PT ;  /* 0x000000070e047212 */ /* 0x000fd600078e3cff */
[----:B------:R-:W-:Y:S01]  /*10c0*/  @!P1 IMAD.IADD R5, R5, 0x1, -R12 ;  /* 0x0000000105059824 */ /* 0x000fe200078e0a0c */
[----:B------:R-:W-:-:S04]  /*10d0*/  ISETP.GE.AND P2, PT, R4, RZ, PT ;  /* 0x000000ff0400720c */ /* 0x000fc80003f46270 */
[----:B------:R-:W-:Y:S02]  /*10e0*/  ISETP.GE.U32.AND P0, PT, R5, R12, PT ;  /* 0x0000000c0500720c */ /* 0x000fe40003f06070 */
[----:B------:R-:W-:Y:S02]  /*10f0*/  @!P1 IADD3 R18, PT, PT, R18, 0x1, RZ ;  /* 0x0000000112129810 */ /* 0x000fe40007ffe0ff */
[----:B------:R-:W-:-:S09]  /*1100*/  ISETP.NE.AND P1, PT, R7, RZ, PT ;  /* 0x000000ff0700720c */ /* 0x000fd20003f25270 */
[----:B------:R-:W-:-:S04]  /*1110*/  @P0 VIADD R18, R18, 0x1 ;  /* 0x0000000112120836 */ /* 0x000fc80000000000 */
[----:B------:R-:W-:Y:S01]  /*1120*/  @!P2 IMAD.MOV R18, RZ, RZ, -R18 ;  /* 0x000000ffff12a224 */ /* 0x000fe200078e0a12 */
[----:B------:R-:W-:-:S04]  /*1130*/  @!P1 LOP3.LUT R18, RZ, R7, RZ, 0x33, !PT ;  /* 0x00000007ff129212 */ /* 0x000fc800078e33ff */
[----:B------:R-:W-:-:S05]  /*1140*/  IADD3 R4, PT, PT, -R18, RZ, RZ ;  /* 0x000000ff12047210 */ /* 0x000fca0007ffe1ff */
[----:B------:R-:W-:-:S04]  /*1150*/  IMAD R7, R7, R4, R14 ;  /* 0x0000000407077224 */ /* 0x000fc800078e020e */
[----:B------:R-:W-:Y:S01]  /*1160*/  IMAD R14, R7, 0x4, R10 ;  /* 0x00000004070e7824 */ /* 0x000fe200078e020a */
[----:B--2---:R0:W-:Y:S04]  /*1170*/  STL [R1+0x8], R8 ;  /* 0x0000080801007387 */ /* 0x0041e80000100800 */
[----:B---3--:R1:W-:Y:S04]  /*1180*/  STL [R16+0x4], R3 ;  /* 0x0000040310007387 */ /* 0x0083e80000100800 */
[----:B------:R-:W2:Y:S04]  /*1190*/  LDL R6, [R14+0x8] ;  /* 0x000008000e067983 */ /* 0x000ea80000100800 */
[----:B------:R-:W3:Y:S01]  /*11a0*/  LDL R7, [R1+0xc] ;  /* 0x00000c0001077983 */ /* 0x000ee20000100800 */
[----:B------:R-:W-:-:S05]  /*11b0*/  VIADD R11, R20, 0xfffffffe ;  /* 0xfffffffe140b7836 */ /* 0x000fca0000000000 */
[----:B------:R-:W-:-:S04]  /*11c0*/  IABS R13, R11 ;  /* 0x0000000b000d7213 */ /* 0x000fc80000000000 */
[----:B------:R-:W4:Y:S08]  /*11d0*/  I2F.RP R12, R13 ;  /* 0x0000000d000c7306 */ /* 0x000f300000209400 */
[----:B----4-:R-:W4:Y:S02]  /*11e0*/  MUFU.RCP R12, R12 ;  /* 0x0000000c000c7308 */ /* 0x010f240000001000 */
[----:B----4-:R-:W-:-:S06]  /*11f0*/  IADD3 R4, PT, PT, R12, 0xffffffe, RZ ;  /* 0x0ffffffe0c047810 */ /* 0x010fcc0007ffe0ff */
[----:B------:R4:W0:Y:S01]  /*1200*/  F2I.FTZ.U32.TRUNC.NTZ R5, R4 ;  /* 0x0000000400057305 */ /* 0x000822000021f000 */
[----:B------:R-:W-:Y:S01]  /*1210*/  IABS R15, R11 ;  /* 0x0000000b000f7213 */ /* 0x000fe20000000000 */
[----:B----4-:R-:W-:Y:S02]  /*1220*/  IMAD.MOV.U32 R4, RZ, RZ, RZ ;  /* 0x000000ffff047224 */ /* 0x010fe400078e00ff */
[----:B0-----:R-:W-:-:S04]  /*1230*/  IMAD.MOV R8, RZ, RZ, -R5 ;  /* 0x000000ffff087224 */ /* 0x001fc800078e0a05 */
[----:B-1----:R-:W-:Y:S01]  /*1240*/  IMAD R3, R8, R13, RZ ;  /* 0x0000000d08037224 */ /* 0x002fe200078e02ff */
[----:B------:R-:W-:Y:S02]  /*1250*/  IABS R8, R18 ;  /* 0x0000001200087213 */ /* 0x000fe40000000000 */
[----:B------:R-:W-:Y:S01]  /*1260*/  IADD3 R15, PT, PT, RZ, -R15, RZ ;  /* 0x8000000fff0f7210 */ /* 0x000fe20007ffe0ff */
[----:B------:R-:W-:-:S04]  /*1270*/  IMAD.HI.U32 R3, R5, R3, R4 ;  /* 0x0000000305037227 */ /* 0x000fc800078e0004 */
[----:B------:R-:W-:Y:S02]  /*1280*/  IMAD.MOV.U32 R5, RZ, RZ, R8 ;  /* 0x000000ffff057224 */ /* 0x000fe400078e0008 */
[----:B------:R-:W-:Y:S02]  /*1290*/  IMAD.MOV.U32 R8, RZ, RZ, R15 ;  /* 0x000000ffff087224 */ /* 0x000fe400078e000f */
        /* <DEDUP_REMOVED lines=11> */
[----:B------:R-:W-:-:S05]  /*1350*/  @!P1 LOP3.LUT R16, RZ, R11, RZ, 0x33, !PT ;  /* 0x0000000bff109212 */ /* 0x000fca00078e33ff */
[----:B------:R-:W-:-:S04]  /*1360*/  IMAD.MOV R3, RZ, RZ, -R16 ;  /* 0x000000ffff037224 */ /* 0x000fc800078e0a10 */
[----:B------:R-:W-:-:S04]  /*1370*/  IMAD R11, R11, R3, R18 ;  /* 0x000000030b0b7224 */ /* 0x000fc800078e0212 */
[----:B------:R-:W-:Y:S01]  /*1380*/  IMAD R18, R11, 0x4, R10 ;  /* 0x000000040b127824 */ /* 0x000fe200078e020a */
[----:B--2---:R-:W-:Y:S04]  /*1390*/  STL [R1+0xc], R6 ;  /* 0x00000c0601007387 */ /* 0x004fe80000100800 */
[----:B---3--:R0:W-:Y:S04]  /*13a0*/  STL [R14+0x8], R7 ;  /* 0x000008070e007387 */ /* 0x0081e80000100800 */
[----:B------:R-:W2:Y:S04]  /*13b0*/  LDL R8, [R18+0xc] ;  /* 0x00000c0012087983 */ /* 0x000ea80000100800 */
[----:B------:R-:W3:Y:S01]  /*13c0*/  LDL R3, [R1+0x10] ;  /* 0x0000100001037983 */ /* 0x000ee20000100800 */
[----:B------:R-:W-:-:S04]  /*13d0*/  IADD3 R11, PT, PT, R20, -0x3, RZ ;  /* 0xfffffffd140b7810 */ /* 0x000fc80007ffe0ff */
[----:B------:R-:W-:-:S04]  /*13e0*/  IABS R13, R11 ;  /* 0x0000000b000d7213 */ /* 0x000fc80000000000 */
[----:B------:R-:W1:Y:S08]  /*13f0*/  I2F.RP R12, R13 ;  /* 0x0000000d000c7306 */ /* 0x000e700000209400 */
[----:B-1----:R-:W1:Y:S02]  /*1400*/  MUFU.RCP R12, R12 ;  /* 0x0000000c000c7308 */ /* 0x002e640000001000 */
[----:B-1----:R-:W-:-:S06]  /*1410*/  VIADD R4, R12, 0xffffffe ;  /* 0x0ffffffe0c047836 */ /* 0x002fcc0000000000 */
[----:B------:R1:W4:Y:S01]  /*1420*/  F2I.FTZ.U32.TRUNC.NTZ R5, R4 ;  /* 0x0000000400057305 */ /* 0x000322000021f000 */
[----:B0-----:R-:W-:Y:S01]  /*1430*/  IABS R14, R11 ;  /* 0x0000000b000e7213 */ /* 0x001fe20000000000 */
[----:B-1----:R-:W-:Y:S02]  /*1440*/  HFMA2 R4, -RZ, RZ, 0, 0 ;  /* 0x00000000ff047431 */ /* 0x002fe400000001ff */
[----:B----4-:R-:W-:-:S04]  /*1450*/  IMAD.MOV R6, RZ, RZ, -R5 ;  /* 0x000000ffff067224 */ /* 0x010fc800078e0a05 */
[----:B------:R-:W-:Y:S01]  /*1460*/  IMAD R7, R6, R13, RZ ;  /* 0x0000000d06077224 */ /* 0x000fe200078e02ff */
[----:B------:R-:W-:Y:S01]  /*1470*/  IABS R6, R16 ;  /* 0x0000001000067213 */ /* 0x000fe20000000000 */
[----:B------:R-:W-:Y:S02]  /*1480*/  IMAD.MOV R14, RZ, RZ, -R14 ;  /* 0x000000ffff0e7224 */ /* 0x000fe400078e0a0e */
[----:B------:R-:W-:-:S04]  /*1490*/  IMAD.HI.U32 R7, R5, R7, R4 ;  /* 0x0000000705077227 */ /* 0x000fc800078e0004 */
[----:B------:R-:W-:Y:S01]  /*14a0*/  IMAD.MOV.U32 R5, RZ, RZ, R6 ;  /* 0x000000ffff057224 */ /* 0x000fe200078e0006 */
[----:B------:R-:W-:-:S03]  /*14b0*/  MOV R6, R14 ;  /* 0x0000000e00067202 */ /* 0x000fc60000000f00 */
[----:B------:R-:W-:-:S04]  /*14c0*/  IMAD.HI.U32 R14, R7, R5, RZ ;  /* 0x00000005070e7227 */ /* 0x000fc800078e00ff */
[----:B------:R-:W-:-:S05]  /*14d0*/  IMAD R4, R14, R6, R5 ;  /* 0x000000060e047224 */ /* 0x000fca00078e0205 */
[----:B------:R-:W-:-:S13]  /*14e0*/  ISETP.GT.U32.AND P1, PT, R13, R4, PT ;  /* 0x000000040d00720c */ /* 0x000fda0003f24070 */
[----:B------:R-:W-:-:S05]  /*14f0*/  @!P1 IMAD.IADD R4, R4, 0x1, -R13 ;  /* 0x0000000104049824 */ /* 0x000fca00078e0a0d */
[----:B------:R-:W-:Y:S02]  /*1500*/  ISETP.GE.U32.AND P0, PT, R4, R13, PT ;  /* 0x0000000d0400720c */ /* 0x000fe40003f06070 */
[----:B------:R-:W-:Y:S01]  /*1510*/  LOP3.LUT R4, R16, R11, RZ, 0x3c, !PT ;  /* 0x0000000b10047212 */ /* 0x000fe200078e3cff */
[----:B------:R-:W-:Y:S01]  /*1520*/  @!P1 VIADD R14, R14, 0x1 ;  /* 0x000000010e0e9836 */ /* 0x000fe20000000000 */
[----:B------:R-:W-:Y:S02]  /*1530*/  ISETP.NE.AND P1, PT, R11, RZ, PT ;  /* 0x000000ff0b00720c */ /* 0x000fe40003f25270 */
[----:B------:R-:W-:-:S07]  /*1540*/  ISETP.GE.AND P2, PT, R4, RZ, PT ;  /* 0x000000ff0400720c */ /* 0x000fce0003f46270 */
[----:B------:R-:W-:-:S06]  /*1550*/  @P0 IADD3 R14, PT, PT, R14, 0x1, RZ ;  /* 0x000000010e0e0810 */ /* 0x000fcc0007ffe0ff */
[----:B------:R-:W-:Y:S01]  /*1560*/  @!P2 IMAD.MOV R14, RZ, RZ, -R14 ;  /* 0x000000ffff0ea224 */ /* 0x000fe200078e0a0e */
[----:B------:R-:W-:-:S05]  /*1570*/  @!P1 LOP3.LUT R14, RZ, R11, RZ, 0x33, !PT ;  /* 0x0000000bff0e9212 */ /* 0x000fca00078e33ff */
[----:B------:R-:W-:-:S04]  /*1580*/  IMAD.MOV R4, RZ, RZ, -R14 ;  /* 0x000000ffff047224 */ /* 0x000fc800078e0a0e */
[----:B------:R-:W-:-:S05]  /*1590*/  IMAD R11, R11, R4, R16 ;  /* 0x000000040b0b7224 */ /* 0x000fca00078e0210 */
[----:B------:R-:W-:Y:S01]  /*15a0*/  LEA R16, R11, R10, 0x2 ;  /* 0x0000000a0b107211 */ /* 0x000fe200078e10ff */
        /* <DEDUP_REMOVED lines=8> */
[----:B----4-:R-:W-:-:S06]  /*1630*/  VIADD R4, R12, 0xffffffe ;  /* 0x0ffffffe0c047836 */ /* 0x010fcc0000000000 */
[----:B------:R4:W0:Y:S01]  /*1640*/  F2I.FTZ.U32.TRUNC.NTZ R5, R4 ;  /* 0x0000000400057305 */ /* 0x000822000021f000 */
[----:B------:R-:W-:Y:S01]  /*1650*/  IABS R15, R11 ;  /* 0x0000000b000f7213 */ /* 0x000fe20000000000 */
[----:B----4-:R-:W-:Y:S01]  /*1660*/  IMAD.MOV.U32 R4, RZ, RZ, RZ ;  /* 0x000000ffff047224 */ /* 0x010fe200078e00ff */
[----:B0-----:R-:W-:-:S05]  /*1670*/  IADD3 R8, PT, PT, RZ, -R5, RZ ;  /* 0x80000005ff087210 */ /* 0x001fca0007ffe0ff */
[----:B-1----:R-:W-:Y:S01]  /*1680*/  IMAD R3, R8, R13, RZ ;  /* 0x0000000d08037224 */ /* 0x002fe200078e02ff */
[----:B------:R-:W-:Y:S01]  /*1690*/  IABS R8, R14 ;  /* 0x0000000e00087213 */ /* 0x000fe20000000000 */
        /* <DEDUP_REMOVED lines=40> */
[----:B------:R-:W-:-:S13]  /*1920*/  ISETP.GT.U32.AND P1, PT, R13, R4, PT ;  /* 0x000000040d00720c */ /* 0x000fda0003f24070 */
[----:B------:R-:W-:-:S04]  /*1930*/  @!P1 IADD3 R4, PT, PT, R4, -R13, RZ ;  /* 0x8000000d04049210 */ /* 0x000fc80007ffe0ff */
[----:B------:R-:W-:Y:S02]  /*1940*/  ISETP.GE.U32.AND P0, PT, R4, R13, PT ;  /* 0x0000000d0400720c */ /* 0x000fe40003f06070 */
[----:B------:R-:W-:Y:S01]  /*1950*/  LOP3.LUT R4, R18, R11, RZ, 0x3c, !PT ;  /* 0x0000000b12047212 */ /* 0x000fe200078e3cff */
[----:B------:R-:W-:Y:S01]  /*1960*/  @!P1 VIADD R16, R16, 0x1 ;  /* 0x0000000110109836 */ /* 0x000fe20000000000 */
[----:B------:R-:W-:Y:S02]  /*1970*/  ISETP.NE.AND P1, PT, R11, RZ, PT ;  /* 0x000000ff0b00720c */ /* 0x000fe40003f25270 */
[----:B------:R-:W-:-:S07]  /*1980*/  ISETP.GE.AND P2, PT, R4, RZ, PT ;  /* 0x000000ff0400720c */ /* 0x000fce0003f46270 */
[----:B------:R-:W-:-:S06]  /*1990*/  @P0 VIADD R16, R16, 0x1 ;  /* 0x0000000110100836 */ /* 0x000fcc0000000000 */
[----:B------:R-:W-:Y:S02]  /*19a0*/  @!P2 IADD3 R16, PT, PT, -R16, RZ, RZ ;  /* 0x000000ff1010a210 */ /* 0x000fe40007ffe1ff */
[----:B------:R-:W-:-:S05]  /*19b0*/  @!P1 LOP3.LUT R16, RZ, R11, RZ, 0x33, !PT ;  /* 0x0000000bff109212 */ /* 0x000fca00078e33ff */
[----:B------:R-:W-:-:S04]  /*19c0*/  IMAD.MOV R4, RZ, RZ, -R16 ;  /* 0x000000ffff047224 */ /* 0x000fc800078e0a10 */
[----:B------:R-:W-:-:S04]  /*19d0*/  IMAD R11, R11, R4, R18 ;  /* 0x000000040b0b7224 */ /* 0x000fc800078e0212 */
[----:B------:R-:W-:Y:S01]  /*19e0*/  IMAD R18, R11, 0x4, R10 ;  /* 0x000000040b127824 */ /* 0x000fe200078e020a */
[----:B--2---:R0:W-:Y:S04]  /*19f0*/  STL [R1+0x18], R8 ;  /* 0x0000180801007387 */ /* 0x0041e80000100800 */
[----:B---3--:R1:W-:Y:S04]  /*1a00*/  STL [R14+0x14], R3 ;  /* 0x000014030e007387 */ /* 0x0083e80000100800 */
[----:B------:R-:W2:Y:S04]  /*1a10*/  LDL R6, [R18+0x18] ;  /* 0x0000180012067983 */ /* 0x000ea80000100800 */
[----:B------:R-:W3:Y:S01]  /*1a20*/  LDL R7, [R1+0x1c] ;  /* 0x00001c0001077983 */ /* 0x000ee20000100800 */
[----:B------:R-:W-:-:S04]  /*1a30*/  IADD3 R11, PT, PT, R0, -0x8, RZ ;  /* 0xfffffff8000b7810 */ /* 0x000fc80007ffe0ff */
[----:B------:R-:W-:-:S04]  /*1a40*/  IABS R13, R11 ;  /* 0x0000000b000d7213 */ /* 0x000fc80000000000 */
[----:B------:R-:W4:Y:S08]  /*1a50*/  I2F.RP R12, R13 ;  /* 0x0000000d000c7306 */ /* 0x000f300000209400 */
[----:B----4-:R-:W4:Y:S02]  /*1a60*/  MUFU.RCP R12, R12 ;  /* 0x0000000c000c7308 */ /* 0x010f240000001000 */
[----:B----4-:R-:W-:-:S06]  /*1a70*/  VIADD R4, R12, 0xffffffe ;  /* 0x0ffffffe0c047836 */ /* 0x010fcc0000000000 */
[----:B------:R4:W0:Y:S02]  /*1a80*/  F2I.FTZ.U32.TRUNC.NTZ R5, R4 ;  /* 0x0000000400057305 */ /* 0x000824000021f000 */
[----:B----4-:R-:W-:Y:S02]  /*1a90*/  HFMA2 R4, -RZ, RZ, 0, 0 ;  /* 0x00000000ff047431 */ /* 0x010fe400000001ff */
[----:B0-----:R-:W-:-:S04]  /*1aa0*/  IMAD.MOV R8, RZ, RZ, -R5 ;  /* 0x000000ffff087224 */ /* 0x001fc800078e0a05 */
[----:B-1----:R-:W-:Y:S01]  /*1ab0*/  IMAD R3, R8, R13, RZ ;  /* 0x0000000d08037224 */ /* 0x002fe200078e02ff */
[----:B------:R-:W-:Y:S02]  /*1ac0*/  IABS R14, R11 ;  /* 0x0000000b000e7213 */ /* 0x000fe40000000000 */
[----:B------:R-:W-:Y:S01]  /*1ad0*/  IABS R8, R16 ;  /* 0x0000001000087213 */ /* 0x000fe20000000000 */
[----:B------:R-:W-:-:S04]  /*1ae0*/  IMAD.HI.U32 R3, R5, R3, R4 ;  /* 0x0000000305037227 */ /* 0x000fc800078e0004 */
[----:B------:R-:W-:Y:S02]  /*1af0*/  IMAD.MOV R5, RZ, RZ, -R14 ;  /* 0x000000ffff057224 */ /* 0x000fe400078e0a0e */
[----:B------:R-:W-:-:S04]  /*1b00*/  IMAD.HI.U32 R3, R3, R8, RZ ;  /* 0x0000000803037227 */ /* 0x000fc800078e00ff */
[----:B------:R-:W-:-:S05]  /*1b10*/  IMAD R4, R3, R5, R8 ;  /* 0x0000000503047224 */ /* 0x000fca00078e0208 */
[----:B------:R-:W-:-:S13]  /*1b20*/  ISETP.GT.U32.AND P1, PT, R13, R4, PT ;  /* 0x000000040d00720c */ /* 0x000fda0003f24070 */
[----:B------:R-:W-:-:S05]  /*1b30*/  @!P1 IMAD.IADD R4, R4, 0x1, -R13 ;  /* 0x0000000104049824 */ /* 0x000fca00078e0a0d */
[----:B------:R-:W-:Y:S02]  /*1b40*/  ISETP.GE.U32.AND P0, PT, R4, R13, PT ;  /* 0x0000000d0400720c */ /* 0x000fe40003f06070 */
[----:B------:R-:W-:Y:S02]  /*1b50*/  LOP3.LUT R4, R16, R11, RZ, 0x3c, !PT ;  /* 0x0000000b10047212 */ /* 0x000fe400078e3cff */
[----:B------:R-:W-:Y:S02]  /*1b60*/  @!P1 IADD3 R3, PT, PT, R3, 0x1, RZ ;  /* 0x0000000103039810 */ /* 0x000fe40007ffe0ff */
[----:B------:R-:W-:Y:S02]  /*1b70*/  ISETP.GE.AND P2, PT, R4, RZ, PT ;  /* 0x000000ff0400720c */ /* 0x000fe40003f46270 */
[----:B------:R-:W-:-:S05]  /*1b80*/  ISETP.NE.AND P1, PT, R11, RZ, PT ;  /* 0x000000ff0b00720c */ /* 0x000fca0003f25270 */
[----:B------:R-:W-:-:S04]  /*1b90*/  @P0 VIADD R3, R3, 0x1 ;  /* 0x0000000103030836 */ /* 0x000fc80000000000 */
[----:B------:R-:W-:-:S05]  /*1ba0*/  IMAD.MOV.U32 R21, RZ, RZ, R3 ;  /* 0x000000ffff157224 */ /* 0x000fca00078e0003 */
        /* <DEDUP_REMOVED lines=9> */
[----:B------:R-:W-:-:S04]  /*1c40*/  LOP3.LUT R4, R20, 0xfffffff8, RZ, 0xc0, !PT ;  /* 0xfffffff814047812 */ /* 0x000fc800078ec0ff */
[----:B------:R-:W-:Y:S02]  /*1c50*/  ISETP.NE.AND P0, PT, R4, 0x8, PT ;  /* 0x000000080400780c */ /* 0x000fe40003f05270 */
[----:B------:R-:W-:Y:S01]  /*1c60*/  MOV R3, 0x9 ;  /* 0x0000000900037802 */ /* 0x000fe20000000f00 */
[----:B--2---:R0:W-:Y:S04]  /*1c70*/  STL [R1+0x20], R8 ;  /* 0x0000200801007387 */ /* 0x0041e80000100800 */
[----:B---3--:R0:W-:Y:S06]  /*1c80*/  STL [R10+0x1c], R5 ;  /* 0x00001c050a007387 */ /* 0x0081ec0000100800 */
[----:B------:R-:W-:Y:S05]  /*1c90*/  @!P0 BRA `(.L_x_26) ;  /* 0x0000001000408947 */ /* 0x000fea0003800000 */
[----:B------:R-:W1:Y:S02]  /*1ca0*/  LDC R0, c[0x0][0x390] ;  /* 0x0000e400ff007b82 */ /* 0x000e640000000800 */
.L_x_27:
[----:B012---:R-:W-:Y:S01]  /*1cb0*/  IMAD.IADD R6, R0, 0x1, -R3 ;  /* 0x0000000100067824 */ /* 0x007fe200078e0a03 */
[----:B------:R-:W-:-:S04]  /*1cc0*/  IABS R12, R21 ;  /* 0x00000015000c7213 */ /* 0x000fc80000000000 */
[-C--:B------:R-:W-:Y:S02]  /*1cd0*/  IABS R8, R6.reuse ;  /* 0x0000000600087213 */ /* 0x080fe40000000000 */
[----:B------:R-:W-:Y:S02]  /*1ce0*/  IABS R13, R6 ;  /* 0x00000006000d7213 */ /* 0x000fe40000000000 */
[----:B------:R-:W0:Y:S08]  /*1cf0*/  I2F.RP R5, R8 ;  /* 0x0000000800057306 */ /* 0x000e300000209400 */
[----:B0-----:R-:W0:Y:S02]  /*1d00*/  MUFU.RCP R5, R5 ;  /* 0x0000000500057308 */ /* 0x001e240000001000 */
[----:B0-----:R-:W-:-:S02]  /*1d10*/  VIADD R10, R5, 0xffffffe ;  /* 0x0ffffffe050a7836 */ /* 0x001fc40000000000 */
[----:B------:R-:W-:-:S04]  /*1d20*/  IMAD.MOV R5, RZ, RZ, -R13 ;  /* 0x000000ffff057224 */ /* 0x000fc800078e0a0d */
[----:B------:R0:W1:Y:S02]  /*1d30*/  F2I.FTZ.U32.TRUNC.NTZ R11, R10 ;  /* 0x0000000a000b7305 */ /* 0x000064000021f000 */
[----:B0-----:R-:W-:Y:S01]  /*1d40*/  IMAD.MOV.U32 R10, RZ, RZ, RZ ;  /* 0x000000ffff0a7224 */ /* 0x001fe200078e00ff */
[----:B-1----:R-:W-:-:S05]  /*1d50*/  IADD3 R7, PT, PT, RZ, -R11, RZ ;  /* 0x8000000bff077210 */ /* 0x002fca0007ffe0ff */
[----:B------:R-:W-:-:S04]  /*1d60*/  IMAD R7, R7, R8, RZ ;  /* 0x0000000807077224 */ /* 0x000fc800078e02ff */
[----:B------:R-:W-:-:S06]  /*1d70*/  IMAD.HI.U32 R11, R11, R7, R10 ;  /* 0x000000070b0b7227 */ /* 0x000fcc00078e000a */
[----:B------:R-:W-:-:S04]  /*1d80*/  IMAD.HI.U32 R7, R11, R12, RZ ;  /* 0x0000000c0b077227 */ /* 0x000fc800078e00ff */
[----:B------:R-:W-:-:S05]  /*1d90*/  IMAD R5, R7, R5, R12 ;  /* 0x0000000507057224 */ /* 0x000fca00078e020c */
[----:B------:R-:W-:-:S13]  /*1da0*/  ISETP.GT.U32.AND P0, PT, R8, R5, PT ;  /* 0x000000050800720c */ /* 0x000fda0003f04070 */
[-C--:B------:R-:W-:Y:S01]  /*1db0*/  @!P0 IADD3 R5, PT, PT, R5, -R8.reuse, RZ ;  /* 0x8000000805058210 */ /* 0x080fe20007ffe0ff */
[----:B------:R-:W-:Y:S01]  /*1dc0*/  @!P0 VIADD R7, R7, 0x1 ;  /* 0x0000000107078836 */ /* 0x000fe20000000000 */
[----:B------:R-:W-:Y:S02]  /*1dd0*/  ISETP.NE.AND P0, PT, R6, RZ, PT ;  /* 0x000000ff0600720c */ /* 0x000fe40003f05270 */
[----:B------:R-:W-:Y:S02]  /*1de0*/  ISETP.GE.U32.AND P1, PT, R5, R8, PT ;  /* 0x000000080500720c */ /* 0x000fe40003f26070 */
[----:B------:R-:W-:-:S04]  /*1df0*/  LOP3.LUT R5, R21, R6, RZ, 0x3c, !PT ;  /* 0x0000000615057212 */ /* 0x000fc800078e3cff */
[----:B------:R-:W-:Y:S01]  /*1e00*/  ISETP.GE.AND P2, PT, R5, RZ, PT ;  /* 0x000000ff0500720c */ /* 0x000fe20003f46270 */
[----:B------:R-:W-:-:S05]  /*1e10*/  IMAD R5, R3, 0x4, R1 ;  /* 0x0000000403057824 */ /* 0x000fca00078e0201 */
[----:B------:R-:W2:Y:S01]  /*1e20*/  LDL R13, [R5] ;  /* 0x00000000050d7983 */ /* 0x000ea20000100800 */
[----:B------:R-:W-:-:S06]  /*1e30*/  @P1 VIADD R7, R7, 0x1 ;  /* 0x0000000107071836 */ /* 0x000fcc0000000000 */
[----:B------:R-:W-:Y:S02]  /*1e40*/  @!P2 IADD3 R7, PT, PT, -R7, RZ, RZ ;  /* 0x000000ff0707a210 */ /* 0x000fe40007ffe1ff */
[----:B------:R-:W-:-:S05]  /*1e50*/  @!P0 LOP3.LUT R7, RZ, R6, RZ, 0x33, !PT ;  /* 0x00000006ff078212 */ /* 0x000fca00078e33ff */
[----:B------:R-:W-:-:S04]  /*1e60*/  IMAD.MOV R8, RZ, RZ, -R7 ;  /* 0x000000ffff087224 */ /* 0x000fc800078e0a07 */
[----:B------:R-:W-:-:S04]  /*1e70*/  IMAD R8, R6, R8, R21 ;  /* 0x0000000806087224 */ /* 0x000fc800078e0215 */
[----:B------:R-:W-:-:S05]  /*1e80*/  IMAD.IADD R8, R8, 0x1, R3 ;  /* 0x0000000108087824 */ /* 0x000fca00078e0203 */
[----:B------:R-:W-:-:S05]  /*1e90*/  LEA R16, R8, R1, 0x2 ;  /* 0x0000000108107211 */ /* 0x000fca00078e10ff */
[----:B------:R-:W3:Y:S01]  /*1ea0*/  LDL R14, [R16] ;  /* 0x00000000100e7983 */ /* 0x000ee20000100800 */
[----:B------:R-:W-:-:S05]  /*1eb0*/  LOP3.LUT R11, RZ, R3, RZ, 0x33, !PT ;  /* 0x00000003ff0b7212 */ /* 0x000fca00078e33ff */
[----:B------:R-:W-:-:S05]  /*1ec0*/  IMAD.IADD R12, R11, 0x1, R0 ;  /* 0x000000010b0c7824 */ /* 0x000fca00078e0200 */
[----:B------:R-:W-:-:S04]  /*1ed0*/  IABS R8, R12 ;  /* 0x0000000c00087213 */ /* 0x000fc80000000000 */
[----:B------:R-:W0:Y:S08]  /*1ee0*/  I2F.RP R15, R8 ;  /* 0x00000008000f7306 */ /* 0x000e300000209400 */
[----:B0-----:R-:W0:Y:S02]  /*1ef0*/  MUFU.RCP R15, R15 ;  /* 0x0000000f000f7308 */ /* 0x001e240000001000 */
[----:B0-----:R-:W-:-:S06]  /*1f00*/  VIADD R10, R15, 0xffffffe ;  /* 0x0ffffffe0f0a7836 */ /* 0x001fcc0000000000 */
[----:B------:R0:W1:Y:S01]  /*1f10*/  F2I.FTZ.U32.TRUNC.NTZ R11, R10 ;  /* 0x0000000a000b7305 */ /* 0x000062000021f000 */
[----:B------:R-:W-:Y:S02]  /*1f20*/  IABS R19, R12 ;  /* 0x0000000c00137213 */ /* 0x000fe40000000000 */
[----:B------:R-:W-:Y:S01]  /*1f30*/  IABS R18, R7 ;  /* 0x0000000700127213 */ /* 0x000fe20000000000 */
[----:B0-----:R-:W-:Y:S01]  /*1f40*/  IMAD.MOV.U32 R10, RZ, RZ, RZ ;  /* 0x000000ffff0a7224 */ /* 0x001fe200078e00ff */
[----:B-1----:R-:W-:-:S05]  /*1f50*/  IADD3 R17, PT, PT, RZ, -R11, RZ ;  /* 0x8000000bff117210 */ /* 0x002fca0007ffe0ff */
[----:B------:R-:W-:-:S04]  /*1f60*/  IMAD R17, R17, R8, RZ ;  /* 0x0000000811117224 */ /* 0x000fc800078e02ff */
[----:B------:R-:W-:-:S04]  /*1f70*/  IMAD.HI.U32 R11, R11, R17, R10 ;  /* 0x000000110b0b7227 */ /* 0x000fc800078e000a */
[----:B------:R-:W-:Y:S02]  /*1f80*/  IMAD.MOV R15, RZ, RZ, -R19 ;  /* 0x000000ffff0f7224 */ /* 0x000fe400078e0a13 */
        /* <DEDUP_REMOVED lines=9> */
[----:B------:R-:W-:-:S05]  /*2020*/  @P1 VIADD R11, R11, 0x1 ;  /* 0x000000010b0b1836 */ /* 0x000fca0000000000 */
[----:B------:R-:W-:-:S05]  /*2030*/  MOV R8, R11 ;  /* 0x0000000b00087202 */ /* 0x000fca0000000f00 */
[----:B------:R-:W-:Y:S01]  /*2040*/  @!P2 IMAD.MOV R8, RZ, RZ, -R8 ;  /* 0x000000ffff08a224 */ /* 0x000fe200078e0a08 */
[----:B------:R-:W-:-:S05]  /*2050*/  @!P0 LOP3.LUT R8, RZ, R12, RZ, 0x33, !PT ;  /* 0x0000000cff088212 */ /* 0x000fca00078e33ff */
[----:B------:R-:W-:-:S04]  /*2060*/  IMAD.MOV R10, RZ, RZ, -R8 ;  /* 0x000000ffff0a7224 */ /* 0x000fc800078e0a08 */
[----:B------:R-:W-:-:S05]  /*2070*/  IMAD R12, R12, R10, R7 ;  /* 0x0000000a0c0c7224 */ /* 0x000fca00078e0207 */
[----:B------:R-:W-:Y:S01]  /*2080*/  LEA R12, R12, R5, 0x2 ;  /* 0x000000050c0c7211 */ /* 0x000fe200078e10ff */
[----:B---3--:R-:W-:Y:S04]  /*2090*/  STL [R5], R14 ;  /* 0x0000000e05007387 */ /* 0x008fe80000100800 */
[----:B--2---:R0:W-:Y:S04]  /*20a0*/  STL [R16], R13 ;  /* 0x0000000d10007387 */ /* 0x0041e80000100800 */
[----:B------:R-:W2:Y:S04]  /*20b0*/  LDL R18, [R12+0x4] ;  /* 0x000004000c127983 */ /* 0x000ea80000100800 */
[----:B------:R-:W3:Y:S01]  /*20c0*/  LDL R15, [R5+0x4] ;  /* 0x00000400050f7983 */ /* 0x000ee20000100800 */
[----:B------:R-:W-:-:S05]  /*20d0*/  VIADD R17, R6, 0xfffffffe ;  /* 0xfffffffe06117836 */ /* 0x000fca0000000000 */
[----:B------:R-:W-:-:S04]  /*20e0*/  IABS R7, R17 ;  /* 0x0000001100077213 */ /* 0x000fc80000000000 */
[----:B------:R-:W1:Y:S08]  /*20f0*/  I2F.RP R19, R7 ;  /* 0x0000000700137306 */ /* 0x000e700000209400 */
[----:B-1----:R-:W1:Y:S02]  /*2100*/  MUFU.RCP R19, R19 ;  /* 0x0000001300137308 */ /* 0x002e640000001000 */
[----:B-1----:R-:W-:-:S06]  /*2110*/  VIADD R10, R19, 0xffffffe ;  /* 0x0ffffffe130a7836 */ /* 0x002fcc0000000000 */
[----:B------:R1:W4:Y:S01]  /*2120*/  F2I.FTZ.U32.TRUNC.NTZ R11, R10 ;  /* 0x0000000a000b7305 */ /* 0x000322000021f000 */
[----:B0-----:R-:W-:Y:S01]  /*2130*/  IABS R16, R17 ;  /* 0x0000001100107213 */ /* 0x001fe20000000000 */
[----:B-1----:R-:W-:Y:S01]  /*2140*/  IMAD.MOV.U32 R10, RZ, RZ, RZ ;  /* 0x000000ffff0a7224 */ /* 0x002fe200078e00ff */
[----:B----4-:R-:W-:-:S05]  /*2150*/  IADD3 R14, PT, PT, RZ, -R11, RZ ;  /* 0x8000000bff0e7210 */ /* 0x010fca0007ffe0ff */
[----:B------:R-:W-:Y:S01]  /*2160*/  IMAD R13, R14, R7, RZ ;  /* 0x000000070e0d7224 */ /* 0x000fe200078e02ff */
[----:B------:R-:W-:-:S03]  /*2170*/  IABS R14, R8 ;  /* 0x00000008000e7213 */ /* 0x000fc60000000000 */
        /* <DEDUP_REMOVED lines=18> */
[----:B--2---:R-:W-:Y:S04]  /*22a0*/  STL [R5+0x4], R18 ;  /* 0x0000041205007387 */ /* 0x004fe80000100800 */
[----:B---3--:R0:W-:Y:S04]  /*22b0*/  STL [R12+0x4], R15 ;  /* 0x0000040f0c007387 */ /* 0x0081e80000100800 */
[----:B------:R-:W2:Y:S04]  /*22c0*/  LDL R14, [R13+0x8] ;  /* 0x000008000d0e7983 */ /* 0x000ea80000100800 */
[----:B------:R-:W3:Y:S01]  /*22d0*/  LDL R16, [R5+0x8] ;  /* 0x0000080005107983 */ /* 0x000ee20000100800 */
[----:B------:R-:W-:-:S05]  /*22e0*/  VIADD R22, R6, 0xfffffffd ;  /* 0xfffffffd06167836 */ /* 0x000fca0000000000 */
[----:B------:R-:W-:-:S04]  /*22f0*/  IABS R8, R22 ;  /* 0x0000001600087213 */ /* 0x000fc80000000000 */
[----:B------:R-:W1:Y:S08]  /*2300*/  I2F.RP R17, R8 ;  /* 0x0000000800117306 */ /* 0x000e700000209400 */
[----:B-1----:R-:W1:Y:S02]  /*2310*/  MUFU.RCP R17, R17 ;  /* 0x0000001100117308 */ /* 0x002e640000001000 */
[----:B-1----:R-:W-:-:S06]  /*2320*/  VIADD R10, R17, 0xffffffe ;  /* 0x0ffffffe110a7836 */ /* 0x002fcc0000000000 */
[----:B------:R-:W1:Y:S01]  /*2330*/  F2I.FTZ.U32.TRUNC.NTZ R11, R10 ;  /* 0x0000000a000b7305 */ /* 0x000e62000021f000 */
[----:B0-----:R-:W-:Y:S02]  /*2340*/  IABS R12, R7 ;  /* 0x00000007000c7213 */ /* 0x001fe40000000000 */
[----:B-1----:R-:W-:Y:S01]  /*2350*/  IADD3 R18, PT, PT, RZ, -R11, RZ ;  /* 0x8000000bff127210 */ /* 0x002fe20007ffe0ff */
[----:B------:R-:W-:-:S04]  /*2360*/  IMAD.MOV.U32 R10, RZ, RZ, RZ ;  /* 0x000000ffff0a7224 */ /* 0x000fc800078e00ff */
[----:B------:R-:W-:-:S04]  /*2370*/  IMAD.MOV.U32 R15, RZ, RZ, R18 ;  /* 0x000000ffff0f7224 */ /* 0x000fc800078e0012 */
[----:B------:R-:W-:Y:S01]  /*2380*/  IMAD R15, R15, R8, RZ ;  /* 0x000000080f0f7224 */ /* 0x000fe200078e02ff */
[----:B------:R-:W-:-:S03]  /*2390*/  IABS R18, R22 ;  /* 0x0000001600127213 */ /* 0x000fc60000000000 */
[----:B------:R-:W-:Y:S01]  /*23a0*/  IMAD.HI.U32 R11, R11, R15, R10 ;  /* 0x0000000f0b0b7227 */ /* 0x000fe200078e000a */
[----:B------:R-:W-:-:S05]  /*23b0*/  IADD3 R15, PT, PT, RZ, -R18, RZ ;  /* 0x80000012ff0f7210 */ /* 0x000fca0007ffe0ff */
        /* <DEDUP_REMOVED lines=9> */
[----:B------:R-:W-:-:S05]  /*2450*/  @P1 IADD3 R11, PT, PT, R11, 0x1, RZ ;  /* 0x000000010b0b1810 */ /* 0x000fca0007ffe0ff */
[----:B------:R-:W-:-:S04]  /*2460*/  IMAD.MOV.U32 R8, RZ, RZ, R11 ;  /* 0x000000ffff087224 */ /* 0x000fc800078e000b */
[----:B------:R-:W-:Y:S01]  /*2470*/  @!P2 IMAD.MOV R8, RZ, RZ, -R8 ;  /* 0x000000ffff08a224 */ /* 0x000fe200078e0a08 */
[----:B------:R-:W-:-:S04]  /*2480*/  @!P0 LOP3.LUT R8, RZ, R22, RZ, 0x33, !PT ;  /* 0x00000016ff088212 */ /* 0x000fc800078e33ff */
[----:B------:R-:W-:-:S05]  /*2490*/  IADD3 R12, PT, PT, -R8, RZ, RZ ;  /* 0x000000ff080c7210 */ /* 0x000fca0007ffe1ff */
[----:B------:R-:W-:-:S04]  /*24a0*/  IMAD R12, R22, R12, R7 ;  /* 0x0000000c160c7224 */ /* 0x000fc800078e0207 */
[----:B------:R-:W-:Y:S01]  /*24b0*/  IMAD R12, R12, 0x4, R5 ;  /* 0x000000040c0c7824 */ /* 0x000fe200078e0205 */
        /* <DEDUP_REMOVED lines=8> */
[----:B-1----:R-:W-:-:S06]  /*2540*/  IADD3 R10, PT, PT, R19, 0xffffffe, RZ ;  /* 0x0ffffffe130a7810 */ /* 0x002fcc0007ffe0ff */
[----:B------:R1:W4:Y:S01]  /*2550*/  F2I.FTZ.U32.TRUNC.NTZ R11, R10 ;  /* 0x0000000a000b7305 */ /* 0x000322000021f000 */
[----:B0-----:R-:W-:Y:S01]  /*2560*/  IABS R16, R17 ;  /* 0x0000001100107213 */ /* 0x001fe20000000000 */
[----:B-1----:R-:W-:Y:S02]  /*2570*/  IMAD.MOV.U32 R10, RZ, RZ, RZ ;  /* 0x000000ffff0a7224 */ /* 0x002fe400078e00ff */
[----:B----4-:R-:W-:-:S04]  /*2580*/  IMAD.MOV R14, RZ, RZ, -R11 ;  /* 0x000000ffff0e7224 */ /* 0x010fc800078e0a0b */
        /* <DEDUP_REMOVED lines=29> */
[----:B------:R4:W0:Y:S02]  /*2760*/  F2I.FTZ.U32.TRUNC.NTZ R11, R10 ;  /* 0x0000000a000b7305 */ /* 0x000824000021f000 */
[----:B----4-:R-:W-:Y:S02]  /*2770*/  HFMA2 R10, -RZ, RZ, 0, 0 ;  /* 0x00000000ff0a7431 */ /* 0x010fe400000001ff */
[----:B0-----:R-:W-:-:S04]  /*2780*/  IMAD.MOV R18, RZ, RZ, -R11 ;  /* 0x000000ffff127224 */ /* 0x001fc800078e0a0b */
[----:B-1----:R-:W-:-:S04]  /*2790*/  IMAD.MOV.U32 R12, RZ, RZ, R18 ;  /* 0x000000ffff0c7224 */ /* 0x002fc800078e0012 */
[----:B------:R-:W-:Y:S01]  /*27a0*/  IMAD R15, R12, R17, RZ ;  /* 0x000000110c0f7224 */ /* 0x000fe200078e02ff */
[----:B------:R-:W-:Y:S02]  /*27b0*/  IABS R18, R16 ;  /* 0x0000001000127213 */ /* 0x000fe40000000000 */
[----:B------:R-:W-:Y:S01]  /*27c0*/  IABS R12, R7 ;  /* 0x00000007000c7213 */ /* 0x000fe20000000000 */
[----:B------:R-:W-:-:S04]  /*27d0*/  IMAD.HI.U32 R11, R11, R15, R10 ;  /* 0x0000000f0b0b7227 */ /* 0x000fc800078e000a */
[----:B------:R-:W-:Y:S02]  /*27e0*/  IMAD.MOV R15, RZ, RZ, -R18 ;  /* 0x000000ffff0f7224 */ /* 0x000fe400078e0a12 */
        /* <DEDUP_REMOVED lines=24> */
[----:B------:R-:W0:Y:S02]  /*2970*/  F2I.FTZ.U32.TRUNC.NTZ R7, R6 ;  /* 0x0000000600077305 */ /* 0x000e24000021f000 */
[----:B0-----:R-:W-:Y:S01]  /*2980*/  IMAD.MOV R14, RZ, RZ, -R7 ;  /* 0x000000ffff0e7224 */ /* 0x001fe200078e0a07 */
[----:B------:R-:W-:-:S03]  /*2990*/  MOV R6, RZ ;  /* 0x000000ff00067202 */ /* 0x000fc60000000f00 */
[----:B-1----:R-:W-:-:S04]  /*29a0*/  IMAD.MOV.U32 R8, RZ, RZ, R14 ;  /* 0x000000ffff087224 */ /* 0x002fc800078e000e */
[----:B------:R-:W-:Y:S01]  /*29b0*/  IMAD R13, R8, R17, RZ ;  /* 0x00000011080d7224 */ /* 0x000fe200078e02ff */
[----:B------:R-:W-:Y:S02]  /*29c0*/  IABS R8, R10 ;  /* 0x0000000a00087213 */ /* 0x000fe40000000000 */
[----:B------:R-:W-:Y:S01]  /*29d0*/  IABS R14, R15 ;  /* 0x0000000f000e7213 */ /* 0x000fe20000000000 */
[----:B------:R-:W-:-:S04]  /*29e0*/  IMAD.HI.U32 R7, R7, R13, R6 ;  /* 0x0000000d07077227 */ /* 0x000fc800078e0006 */
[----:B------:R-:W-:Y:S02]  /*29f0*/  IMAD.MOV.U32 R13, RZ, RZ, R8 ;  /* 0x000000ffff0d7224 */ /* 0x000fe400078e0008 */
        /* <DEDUP_REMOVED lines=20> */
[----:B------:R-:W-:-:S05]  /*2b40*/  IADD3 R13, PT, PT, R3, 0x7, RZ ;  /* 0x00000007030d7810 */ /* 0x000fca0007ffe0ff */
[----:B------:R-:W-:-:S05]  /*2b50*/  IMAD.IADD R17, R0, 0x1, -R13 ;  /* 0x0000000100117824 */ /* 0x000fca00078e0a0d */
        /* <DEDUP_REMOVED lines=9> */
[----:B------:R-:W-:-:S04]  /*2bf0*/  IMAD R11, R11, R18, RZ ;  /* 0x000000120b0b7224 */ /* 0x000fc800078e02ff */
        /* <DEDUP_REMOVED lines=17> */
[----:B--2---:R2:W-:Y:S04]  /*2d10*/  STL [R5+0x18], R14 ;  /* 0x0000180e05007387 */ /* 0x0045e80000100800 */
[----:B---3--:R2:W-:Y:S04]  /*2d20*/  STL [R10+0x18], R15 ;  /* 0x0000180f0a007387 */ /* 0x0085e80000100800 */
[----:B------:R-:W3:Y:S04]  /*2d30*/  LDL R8, [R7+0x1c] ;  /* 0x00001c0007087983 */ /* 0x000ee80000100800 */
[----:B------:R-:W4:Y:S01]  /*2d40*/  LDL R6, [R5+0x1c] ;  /* 0x00001c0005067983 */ /* 0x000f220000100800 */
[----:B------:R-:W-:-:S02]  /*2d50*/  ISETP.NE.AND P0, PT, R13, R4, PT ;  /* 0x000000040d00720c */ /* 0x000fc40003f05270 */
[----:B------:R-:W-:Y:S01]  /*2d60*/  IADD3 R3, PT, PT, R3, 0x8, RZ ;  /* 0x0000000803037810 */ /* 0x000fe20007ffe0ff */
[----:B---3--:R2:W-:Y:S04]  /*2d70*/  STL [R5+0x1c], R8 ;  /* 0x00001c0805007387 */ /* 0x0085e80000100800 */
[----:B----4-:R2:W-:Y:S06]  /*2d80*/  STL [R7+0x1c], R6 ;  /* 0x00001c0607007387 */ /* 0x0105ec0000100800 */
[----:B------:R-:W-:Y:S05]  /*2d90*/  @P0 BRA `(.L_x_27) ;  /* 0xffffffec00c40947 */ /* 0x000fea000383ffff */
.L_x_26:
[----:B------:R-:W-:-:S13]  /*2da0*/  ISETP.NE.AND P0, PT, R9, RZ, PT ;  /* 0x000000ff0900720c */ /* 0x000fda0003f05270 */
[----:B------:R-:W-:Y:S05]  /*2db0*/  @!P0 BRA `(.L_x_25) ;  /* 0x0000000c00d88947 */ /* 0x000fea0003800000 */
[----:B------:R-:W-:Y:S02]  /*2dc0*/  ISETP.GE.U32.AND P1, PT, R9, 0x4, PT ;  /* 0x000000040900780c */ /* 0x000fe40003f26070 */
[----:B------:R-:W-:-:S04]  /*2dd0*/  LOP3.LUT R20, R20, 0x3, RZ, 0xc0, !PT ;  /* 0x0000000314147812 */ /* 0x000fc800078ec0ff */
[----:B------:R-:W-:-:S07]  /*2de0*/  ISETP.NE.AND P0, PT, R20, RZ, PT ;  /* 0x000000ff1400720c */ /* 0x000fce0003f05270 */
[----:B------:R-:W-:Y:S06]  /*2df0*/  @!P1 BRA `(.L_x_28) ;  /* 0x0000000800209947 */ /* 0x000fec0003800000 */
[----:B0-2---:R-:W-:Y:S01]  /*2e00*/  IMAD.IADD R6, R0, 0x1, -R3 ;  /* 0x0000000100067824 */ /* 0x005fe200078e0a03 */
        /* <DEDUP_REMOVED lines=36> */
[----:B0-----:R-:W-:-:S06]  /*3050*/  IADD3 R8, PT, PT, R13, 0xffffffe, RZ ;  /* 0x0ffffffe0d087810 */ /* 0x001fcc0007ffe0ff */
[----:B------:R0:W1:Y:S01]  /*3060*/  F2I.FTZ.U32.TRUNC.NTZ R9, R8 ;  /* 0x0000000800097305 */ /* 0x000062000021f000 */
[----:B------:R-:W-:Y:S02]  /*3070*/  IABS R16, R11 ;  /* 0x0000000b00107213 */ /* 0x000fe40000000000 */
[----:B------:R-:W-:Y:S01]  /*3080*/  IABS R13, R4 ;  /* 0x00000004000d7213 */ /* 0x000fe20000000000 */
[----:B0-----:R-:W-:Y:S02]  /*3090*/  IMAD.MOV.U32 R8, RZ, RZ, RZ ;  /* 0x000000ffff087224 */ /* 0x001fe400078e00ff */
[----:B-1----:R-:W-:-:S04]  /*30a0*/  IMAD.MOV R15, RZ, RZ, -R9 ;  /* 0x000000ffff0f7224 */ /* 0x002fc800078e0a09 */
[----:B------:R-:W-:-:S04]  /*30b0*/  IMAD R15, R15, R14, RZ ;  /* 0x0000000e0f0f7224 */ /* 0x000fc800078e02ff */
        /* <DEDUP_REMOVED lines=16> */
[----:B------:R-:W-:-:S05]  /*31c0*/  IADD3 R4, PT, PT, R3, R4, RZ ;  /* 0x0000000403047210 */ /* 0x000fca0007ffe0ff */
[----:B------:R-:W-:Y:S01]  /*31d0*/  IMAD.U32 R9, R4, 0x4, R1 ;  /* 0x0000000404097824 */ /* 0x000fe200078e0001 */
[----:B---3--:R0:W-:Y:S04]  /*31e0*/  STL [R5], R10 ;  /* 0x0000000a05007387 */ /* 0x0081e80000100800 */
[----:B--2---:R1:W-:Y:S04]  /*31f0*/  STL [R12], R7 ;  /* 0x000000070c007387 */ /* 0x0043e80000100800 */
        /* <DEDUP_REMOVED lines=41> */
[----:B------:R-:W-:Y:S01]  /*3490*/  IABS R4, R7 ;  /* 0x0000000700047213 */ /* 0x000fe20000000000 */
[----:B-1----:R-:W-:Y:S02]  /*34a0*/  IMAD.MOV.U32 R12, RZ, RZ, RZ ;  /* 0x000000ffff0c7224 */ /* 0x002fe400078e00ff */
[----:B----4-:R-:W-:-:S04]  /*34b0*/  IMAD.MOV R14, RZ, RZ, -R13 ;  /* 0x000000ffff0e7224 */ /* 0x010fc800078e0a0d */
[----:B0-----:R-:W-:Y:S01]  /*34c0*/  IMAD R9, R14, R15, RZ ;  /* 0x0000000f0e097224 */ /* 0x001fe200078e02ff */
        /* <DEDUP_REMOVED lines=14> */
[----:B------:R-:W-:-:S04]  /*35b0*/  @!P3 LOP3.LUT R13, RZ, R6, RZ, 0x33, !PT ;  /* 0x00000006ff0db212 */ /* 0x000fc800078e33ff */
[----:B------:R-:W-:-:S05]  /*35c0*/  IADD3 R4, PT, PT, -R13, RZ, RZ ;  /* 0x000000ff0d047210 */ /* 0x000fca0007ffe1ff */
[----:B------:R-:W-:-:S04]  /*35d0*/  IMAD R4, R6, R4, R7 ;  /* 0x0000000406047224 */ /* 0x000fc800078e0207 */
[----:B------:R-:W-:-:S05]  /*35e0*/  IMAD.IADD R4, R4, 0x1, R3 ;  /* 0x0000000104047824 */ /* 0x000fca00078e0203 */
[----:B------:R-:W-:Y:S01]  /*35f0*/  LEA R7, R4, R1, 0x2 ;  /* 0x0000000104077211 */ /* 0x000fe200078e10ff */
[----:B--2---:R1:W-:Y:S04]  /*3600*/  STL [R5+0x8], R10 ;  /* 0x0000080a05007387 */ /* 0x0043e80000100800 */
[----:B---3--:R1:W-:Y:S04]  /*3610*/  STL [R8+0x8], R11 ;  /* 0x0000080b08007387 */ /* 0x0083e80000100800 */
[----:B------:R-:W2:Y:S04]  /*3620*/  LDL R6, [R7+0xc] ;  /* 0x00000c0007067983 */ /* 0x000ea80000100800 */
[----:B------:R-:W3:Y:S01]  /*3630*/  LDL R4, [R5+0xc] ;  /* 0x00000c0005047983 */ /* 0x000ee20000100800 */
[----:B------:R-:W-:Y:S01]  /*3640*/  IMAD.MOV.U32 R21, RZ, RZ, R13 ;  /* 0x000000ffff157224 */ /* 0x000fe200078e000d */
[----:B------:R-:W-:-:S02]  /*3650*/  IADD3 R3, PT, PT, R3, 0x4, RZ ;  /* 0x0000000403037810 */ /* 0x000fc40007ffe0ff */
[----:B--2---:R1:W-:Y:S04]  /*3660*/  STL [R5+0xc], R6 ;  /* 0x00000c0605007387 */ /* 0x0043e80000100800 */
[----:B---3--:R1:W-:Y:S02]  /*3670*/  STL [R7+0xc], R4 ;  /* 0x00000c0407007387 */ /* 0x0083e40000100800 */
.L_x_28:
[----:B------:R-:W-:Y:S05]  /*3680*/  @!P0 BRA `(.L_x_25) ;  /* 0x0000000400a48947 */ /* 0x000fea0003800000 */
[----:B------:R-:W-:Y:S02]  /*3690*/  ISETP.NE.AND P1, PT, R20, 0x1, PT ;  /* 0x000000011400780c */ /* 0x000fe40003f25270 */
[----:B-1----:R-:W-:-:S04]  /*36a0*/  LOP3.LUT R4, R0, 0x1, RZ, 0xc0, !PT ;  /* 0x0000000100047812 */ /* 0x002fc800078ec0ff */
[----:B------:R-:W-:-:S07]  /*36b0*/  ISETP.NE.U32.AND P0, PT, R4, 0x1, PT ;  /* 0x000000010400780c */ /* 0x000fce0003f05070 */
[----:B------:R-:W-:Y:S06]  /*36c0*/  @!P1 BRA `(.L_x_29) ;  /* 0x0000000400189947 */ /* 0x000fec0003800000 */
[----:B0-2---:R-:W-:Y:S01]  /*36d0*/  IMAD.IADD R10, R0, 0x1, -R3 ;  /* 0x00000001000a7824 */ /* 0x005fe200078e0a03 */
[----:B------:R-:W-:-:S04]  /*36e0*/  IABS R12, R21 ;  /* 0x00000015000c7213 */ /* 0x000fc80000000000 */
[-C--:B------:R-:W-:Y:S02]  /*36f0*/  IABS R8, R10.reuse ;  /* 0x0000000a00087213 */ /* 0x080fe40000000000 */
[----:B------:R-:W-:Y:S02]  /*3700*/  IABS R9, R10 ;  /* 0x0000000a00097213 */ /* 0x000fe40000000000 */
[----:B------:R-:W0:Y:S08]  /*3710*/  I2F.RP R6, R8 ;  /* 0x0000000800067306 */ /* 0x000e300000209400 */
[----:B0-----:R-:W0:Y:S02]  /*3720*/  MUFU.RCP R6, R6 ;  /* 0x0000000600067308 */ /* 0x001e240000001000 */
[----:B0-----:R-:W-:-:S06]  /*3730*/  IADD3 R4, PT, PT, R6, 0xffffffe, RZ ;  /* 0x0ffffffe06047810 */ /* 0x001fcc0007ffe0ff */
[----:B------:R0:W1:Y:S02]  /*3740*/  F2I.FTZ.U32.TRUNC.NTZ R5, R4 ;  /* 0x0000000400057305 */ /* 0x000064000021f000 */
[----:B0-----:R-:W-:Y:S02]  /*3750*/  HFMA2 R4, -RZ, RZ, 0, 0 ;  /* 0x00000000ff047431 */ /* 0x001fe400000001ff */
[----:B-1----:R-:W-:-:S04]  /*3760*/  IMAD.MOV R7, RZ, RZ, -R5 ;  /* 0x000000ffff077224 */ /* 0x002fc800078e0a05 */
[----:B------:R-:W-:-:S04]  /*3770*/  IMAD R7, R7, R8, RZ ;  /* 0x0000000807077224 */ /* 0x000fc800078e02ff */
[----:B------:R-:W-:-:S04]  /*3780*/  IMAD.HI.U32 R5, R5, R7, R4 ;  /* 0x0000000705057227 */ /* 0x000fc800078e0004 */
[----:B------:R-:W-:Y:S02]  /*3790*/  IMAD.MOV R7, RZ, RZ, -R9 ;  /* 0x000000ffff077224 */ /* 0x000fe400078e0a09 */
        /* <DEDUP_REMOVED lines=11> */
[----:B------:R-:W-:-:S06]  /*3850*/  @P1 IADD3 R4, PT, PT, R4, 0x1, RZ ;  /* 0x0000000104041810 */ /* 0x000fcc0007ffe0ff */
[----:B------:R-:W-:Y:S01]  /*3860*/  @!P2 IMAD.MOV R4, RZ, RZ, -R4 ;  /* 0x000000ffff04a224 */ /* 0x000fe200078e0a04 */
[----:B------:R-:W-:-:S04]  /*3870*/  @!P3 LOP3.LUT R4, RZ, R10, RZ, 0x33, !PT ;  /* 0x0000000aff04b212 */ /* 0x000fc800078e33ff */
[----:B------:R-:W-:-:S05]  /*3880*/  IADD3 R6, PT, PT, -R4, RZ, RZ ;  /* 0x000000ff04067210 */ /* 0x000fca0007ffe1ff */
[----:B------:R-:W-:-:S04]  /*3890*/  IMAD R6, R10, R6, R21 ;  /* 0x000000060a067224 */ /* 0x000fc800078e0215 */
[----:B------:R-:W-:-:S05]  /*38a0*/  IMAD.IADD R6, R3, 0x1, R6 ;  /* 0x0000000103067824 */ /* 0x000fca00078e0206 */
[----:B------:R-:W-:-:S05]  /*38b0*/  LEA R8, R6, R1, 0x2 ;  /* 0x0000000106087211 */ /* 0x000fca00078e10ff */
[----:B------:R-:W3:Y:S01]  /*38c0*/  LDL R6, [R8] ;  /* 0x0000000008067983 */ /* 0x000ee20000100800 */
[----:B------:R-:W-:-:S04]  /*38d0*/  LOP3.LUT R9, RZ, R3, RZ, 0x33, !PT ;  /* 0x00000003ff097212 */ /* 0x000fc800078e33ff */
[----:B------:R-:W-:-:S04]  /*38e0*/  IADD3 R9, PT, PT, R9, R0, RZ ;  /* 0x0000000009097210 */ /* 0x000fc80007ffe0ff */
        /* <DEDUP_REMOVED lines=21> */
[----:B------:R-:W-:-:S06]  /*3a40*/  @P1 VIADD R11, R11, 0x1 ;  /* 0x000000010b0b1836 */ /* 0x000fcc0000000000 */
[----:B------:R-:W-:Y:S02]  /*3a50*/  @!P2 IADD3 R11, PT, PT, -R11, RZ, RZ ;  /* 0x000000ff0b0ba210 */ /* 0x000fe40007ffe1ff */
        /* <DEDUP_REMOVED lines=9> */
[----:B------:R-:W-:Y:S01]  /*3af0*/  MOV R21, R11 ;  /* 0x0000000b00157202 */ /* 0x000fe20000000f00 */
[----:B------:R-:W-:-:S02]  /*3b00*/  VIADD R3, R3, 0x2 ;  /* 0x0000000203037836 */ /* 0x000fc40000000000 */
[----:B--2---:R1:W-:Y:S04]  /*3b10*/  STL [R5+0x4], R10 ;  /* 0x0000040a05007387 */ /* 0x0043e80000100800 */
[----:B---3--:R1:W-:Y:S02]  /*3b20*/  STL [R9+0x4], R4 ;  /* 0x0000040409007387 */ /* 0x0083e40000100800 */
.L_x_29:
[----:B------:R-:W-:Y:S05]  /*3b30*/  @P0 BRA `(.L_x_25) ;  /* 0x0000000000780947 */ /* 0x000fea0003800000 */
[----:B------:R-:W-:Y:S02]  /*3b40*/  IADD3 R11, PT, PT, -R3, R0, RZ ;  /* 0x00000000030b7210 */ /* 0x000fe40007ffe1ff */
[----:B012---:R-:W-:Y:S02]  /*3b50*/  IABS R10, R21 ;  /* 0x00000015000a7213 */ /* 0x007fe40000000000 */
[-C--:B------:R-:W-:Y:S02]  /*3b60*/  IABS R8, R11.reuse ;  /* 0x0000000b00087213 */ /* 0x080fe40000000000 */
[----:B------:R-:W-:Y:S02]  /*3b70*/  IABS R9, R11 ;  /* 0x0000000b00097213 */ /* 0x000fe40000000000 */
[----:B------:R-:W0:Y:S01]  /*3b80*/  I2F.RP R6, R8 ;  /* 0x0000000800067306 */ /* 0x000e220000209400 */
[----:B------:R-:W-:-:S07]  /*3b90*/  ISETP.GE.AND P2, PT, R21, RZ, PT ;  /* 0x000000ff1500720c */ /* 0x000fce0003f46270 */
[----:B0-----:R-:W0:Y:S02]  /*3ba0*/  MUFU.RCP R6, R6 ;  /* 0x0000000600067308 */ /* 0x001e240000001000 */
[----:B0-----:R-:W-:Y:S01]  /*3bb0*/  VIADD R4, R6, 0xffffffe ;  /* 0x0ffffffe06047836 */ /* 0x001fe20000000000 */
[----:B------:R-:W-:-:S05]  /*3bc0*/  IADD3 R6, PT, PT, RZ, -R9, RZ ;  /* 0x80000009ff067210 */ /* 0x000fca0007ffe0ff */
        /* <DEDUP_REMOVED lines=8> */
[----:B------:R-:W-:Y:S01]  /*3c50*/  @!P0 IMAD.IADD R5, R5, 0x1, -R8 ;  /* 0x0000000105058824 */ /* 0x000fe200078e0a08 */
[----:B------:R-:W-:-:S04]  /*3c60*/  ISETP.NE.AND P0, PT, R11, RZ, PT ;  /* 0x000000ff0b00720c */ /* 0x000fc80003f05270 */
[----:B------:R-:W-:-:S13]  /*3c70*/  ISETP.GT.U32.AND P1, PT, R8, R5, PT ;  /* 0x000000050800720c */ /* 0x000fda0003f24070 */
[----:B------:R-:W-:-:S05]  /*3c80*/  @!P1 IADD3 R5, PT, PT, R5, -R8, RZ ;  /* 0x8000000805059210 */ /* 0x000fca0007ffe0ff */
[----:B------:R-:W-:Y:S01]  /*3c90*/  @!P2 IMAD.MOV R5, RZ, RZ, -R5 ;  /* 0x000000ffff05a224 */ /* 0x000fe200078e0a05 */
[----:B------:R-:W-:-:S04]  /*3ca0*/  @!P0 LOP3.LUT R5, RZ, R11, RZ, 0x33, !PT ;  /* 0x0000000bff058212 */ /* 0x000fc800078e33ff */
[----:B------:R-:W-:Y:S02]  /*3cb0*/  IADD3 R4, PT, PT, R5, R3, RZ ;  /* 0x0000000305047210 */ /* 0x000fe40007ffe0ff */
[----:B------:R-:W-:-:S03]  /*3cc0*/  LEA R3, R3, R1, 0x2 ;  /* 0x0000000103037211 */ /* 0x000fc600078e10ff */
[----:B------:R-:W-:Y:S02]  /*3cd0*/  IMAD R5, R4, 0x4, R1 ;  /* 0x0000000404057824 */ /* 0x000fe400078e0201 */
[----:B------:R-:W2:Y:S04]  /*3ce0*/  LDL R4, [R3] ;  /* 0x0000000003047983 */ /* 0x000ea80000100800 */
[----:B------:R-:W3:Y:S04]  /*3cf0*/  LDL R6, [R5] ;  /* 0x0000000005067983 */ /* 0x000ee80000100800 */
[----:B---3--:R3:W-:Y:S04]  /*3d00*/  STL [R3], R6 ;  /* 0x0000000603007387 */ /* 0x0087e80000100800 */
[----:B--2---:R3:W-:Y:S02]  /*3d10*/  STL [R5], R4 ;  /* 0x0000000405007387 */ /* 0x0047e40000100800 */
.L_x_25:
[----:B------:R-:W-:Y:S01]  /*3d20*/  ISETP.GE.AND P0, PT, R0, 0x2, PT ;  /* 0x000000020000780c */ /* 0x000fe20003f06270 */
[----:B------:R-:W4:Y:S01]  /*3d30*/  LDCU.64 UR6, c[0x0][0x358] ;  /* 0x00006b00ff0677ac */ /* 0x000f220008000a00 */
[----:B-1-3--:R-:W-:-:S11]  /*3d40*/  IMAD.MOV.U32 R3, RZ, RZ, RZ ;  /* 0x000000ffff037224 */ /* 0x00afd600078e00ff */
[----:B------:R-:W-:Y:S05]  /*3d50*/  @!P0 BRA `(.L_x_30) ;  /* 0x0000000800788947 */ /* 0x000fea0003800000 */
[----:B------:R-:W-:Y:S01]  /*3d60*/  IADD3 R3, PT, PT, R0, -0x2, RZ ;  /* 0xfffffffe00037810 */ /* 0x000fe20007ffe0ff */
[----:B------:R-:W-:Y:S01]  /*3d70*/  IMAD.MOV.U32 R16, RZ, RZ, RZ ;  /* 0x000000ffff107224 */ /* 0x000fe200078e00ff */
[----:B------:R-:W-:Y:S02]  /*3d80*/  LOP3.LUT R23, R2, 0xf, RZ, 0xc0, !PT ;  /* 0x0000000f02177812 */ /* 0x000fe400078ec0ff */
[----:B------:R-:W-:Y:S01]  /*3d90*/  ISETP.GE.U32.AND P0, PT, R3, 0xf, PT ;  /* 0x0000000f0300780c */ /* 0x000fe20003f06070 */
[----:B------:R-:W-:Y:S01]  /*3da0*/  HFMA2 R3, -RZ, RZ, 0, 0 ;  /* 0x00000000ff037431 */ /* 0x000fe200000001ff */
[----:B------:R-:W-:-:S11]  /*3db0*/  ISETP.NE.AND P1, PT, R23, RZ, PT ;  /* 0x000000ff1700720c */ /* 0x000fd60003f25270 */
[----:B------:R-:W-:Y:S05]  /*3dc0*/  @!P0 BRA `(.L_x_31) ;  /* 0x0000000400208947 */ /* 0x000fea0003800000 */
[----:B------:R1:W5:Y:S01]  /*3dd0*/  LDL R25, [R1] ;  /* 0x0000000001197983 */ /* 0x0003620000100800 */
[----:B------:R-:W-:Y:S01]  /*3de0*/  LOP3.LUT R16, R2, 0xfffffff0, RZ, 0xc0, !PT ;  /* 0xfffffff002107812 */ /* 0x000fe200078ec0ff */
[----:B------:R-:W-:Y:S01]  /*3df0*/  VIADD R22, R1, 0x20 ;  /* 0x0000002001167836 */ /* 0x000fe20000000000 */
[----:B------:R-:W-:-:S03]  /*3e00*/  MOV R3, RZ ;  /* 0x000000ff00037202 */ /* 0x000fc60000000f00 */
[----:B------:R-:W-:-:S07]  /*3e10*/  IMAD.MOV R17, RZ, RZ, -R16 ;  /* 0x000000ffff117224 */ /* 0x000fce00078e0a10 */
.L_x_32:
[----:B0-2---:R-:W2:Y:S01]  /*3e20*/  LDL R5, [R22+-0x1c] ;  /* 0xffffe40016057983 */ /* 0x005ea20000100800 */
[----:B------:R-:W0:Y:S03]  /*3e30*/  LDC.64 R20, c[0x0][0x380] ;  /* 0x0000e000ff147b82 */ /* 0x000e260000000a00 */
[----:B------:R-:W3:Y:S04]  /*3e40*/  LDL.64 R18, [R22+-0x18] ;  /* 0xffffe80016127983 */ /* 0x000ee80000100a00 */
[----:B------:R-:W4:Y:S04]  /*3e50*/  LDL.128 R8, [R22] ;  /* 0x0000000016087983 */ /* 0x000f280000100c00 */
[----:B------:R-:W4:Y:S01]  /*3e60*/  LDL.128 R12, [R22+0x10] ;  /* 0x00001000160c7983 */ /* 0x000f220000100c00 */
[----:B--2--5:R-:W-:-:S02]  /*3e70*/  IMAD R29, R25, R0, R5 ;  /* 0x00000000191d7224 */ /* 0x024fc400078e0205 */
[----:B---3--:R-:W-:Y:S02]  /*3e80*/  IMAD R25, R5, R0, R18 ;  /* 0x0000000005197224 */ /* 0x008fe400078e0212 */
[--C-:B0-----:R-:W-:Y:S01]  /*3e90*/  IMAD.WIDE R28, R29, 0x4, R20.reuse ;  /* 0x000000041d1c7825 */ /* 0x101fe200078e0214 */
[----:B------:R-:W2:Y:S03]  /*3ea0*/  LDL.128 R4, [R22+-0x10] ;  /* 0xfffff00016047983 */ /* 0x000ea60000100c00 */
[----:B------:R-:W-:Y:S02]  /*3eb0*/  IMAD.WIDE R24, R25, 0x4, R20 ;  /* 0x0000000419187825 */ /* 0x000fe400078e0214 */
[----:B----4-:R-:W3:Y:S04]  /*3ec0*/  LDG.E R28, desc[UR6][R28.64] ;  /* 0x000000061c1c7981 */ /* 0x010ee8000c1e1900 */
[----:B------:R-:W3:Y:S04]  /*3ed0*/  LDG.E R24, desc[UR6][R24.64] ;  /* 0x0000000618187981 */ /* 0x000ee8000c1e1900 */
[----:B------:R-:W4:Y:S01]  /*3ee0*/  LDL R25, [R22+0x20] ;  /* 0x0000200016197983 */ /* 0x000f220000100800 */
[----:B------:R-:W-:-:S04]  /*3ef0*/  IMAD R27, R0, R18, R19 ;  /* 0x00000012001b7224 */ /* 0x000fc800078e0213 */
[----:B------:R-:W-:-:S05]  /*3f00*/  IMAD.WIDE R26, R27, 0x4, R20 ;  /* 0x000000041b1a7825 */ /* 0x000fca00078e0214 */
[----:B------:R0:W4:Y:S01]  /*3f10*/  LDG.E R18, desc[UR6][R26.64] ;  /* 0x000000061a127981 */ /* 0x000122000c1e1900 */
[----:B--2---:R-:W-:Y:S02]  /*3f20*/  IMAD R19, R0, R19, R4 ;  /* 0x0000001300137224 */ /* 0x004fe400078e0204 */
[-C--:B------:R-:W-:Y:S02]  /*3f30*/  IMAD R4, R4, R0.reuse, R5 ;  /* 0x0000000004047224 */ /* 0x080fe400078e0205 */
[----:B------:R-:W-:Y:S01]  /*3f40*/  IMAD R5, R5, R0, R6 ;  /* 0x0000000005057224 */ /* 0x000fe200078e0206 */
[----:B---3--:R-:W-:Y:S01]  /*3f50*/  IADD3 R3, PT, PT, R24, R28, R3 ;  /* 0x0000001c18037210 */ /* 0x008fe20007ffe003 */
[----:B------:R-:W-:-:S04]  /*3f60*/  IMAD.WIDE R28, R19, 0x4, R20 ;  /* 0x00000004131c7825 */ /* 0x000fc800078e0214 */
[----:B0-----:R-:W-:Y:S01]  /*3f70*/  IMAD.WIDE R26, R5, 0x4, R20 ;  /* 0x00000004051a7825 */ /* 0x001fe200078e0214 */
[----:B------:R0:W2:Y:S03]  /*3f80*/  LDG.E R19, desc[UR6][R28.64] ;  /* 0x000000061c137981 */ /* 0x0000a6000c1e1900 */
[-C--:B------:R-:W-:Y:S02]  /*3f90*/  IMAD R5, R6, R0.reuse, R7 ;  /* 0x0000000006057224 */ /* 0x080fe400078e0207 */
[----:B------:R-:W-:Y:S01]  /*3fa0*/  IMAD R7, R7, R0, R8 ;  /* 0x0000000007077224 */ /* 0x000fe200078e0208 */
[----:B------:R-:W3:Y:S01]  /*3fb0*/  LDG.E R27, desc[UR6][R26.64] ;  /* 0x000000061a1b7981 */ /* 0x000ee2000c1e1900 */
[----:B0-----:R-:W-:-:S04]  /*3fc0*/  IMAD.WIDE R28, R4, 0x4, R20 ;  /* 0x00000004041c7825 */ /* 0x001fc800078e0214 */
[--C-:B------:R-:W-:Y:S01]  /*3fd0*/  IMAD.WIDE R4, R5, 0x4, R20.reuse ;  /* 0x0000000405047825 */ /* 0x100fe200078e0214 */
[----:B------:R0:W3:Y:S04]  /*3fe0*/  LDG.E R24, desc[UR6][R28.64] ;  /* 0x000000061c187981 */ /* 0x0000e8000c1e1900 */
[----:B------:R1:W3:Y:S01]  /*3ff0*/  LDG.E R26, desc[UR6][R4.64] ;  /* 0x00000006041a7981 */ /* 0x0002e2000c1e1900 */
[----:B0-----:R-:W-:-:S04]  /*4000*/  IMAD.WIDE R28, R7, 0x4, R20 ;  /* 0x00000004071c7825 */ /* 0x001fc800078e0214 */
[----:B------:R-:W-:Y:S02]  /*4010*/  IMAD R7, R8, R0, R9 ;  /* 0x0000000008077224 */ /* 0x000fe400078e0209 */
[----:B------:R-:W3:Y:S02]  /*4020*/  LDG.E R29, desc[UR6][R28.64] ;  /* 0x000000061c1d7981 */ /* 0x000ee4000c1e1900 */
[----:B-1----:R-:W-:-:S04]  /*4030*/  IMAD.WIDE R4, R7, 0x4, R20 ;  /* 0x0000000407047825 */ /* 0x002fc800078e0214 */
[-C--:B------:R-:W-:Y:S01]  /*4040*/  IMAD R7, R9, R0.reuse, R10 ;  /* 0x0000000009077224 */ /* 0x080fe200078e020a */
[----:B------:R0:W3:Y:S01]  /*4050*/  LDG.E R8, desc[UR6][R4.64] ;  /* 0x0000000604087981 */ /* 0x0000e2000c1e1900 */
[----:B------:R-:W-:Y:S02]  /*4060*/  IMAD R10, R10, R0, R11 ;  /* 0x000000000a0a7224 */ /* 0x000fe400078e020b */
[----:B------:R-:W-:-:S04]  /*4070*/  IMAD.WIDE R6, R7, 0x4, R20 ;  /* 0x0000000407067825 */ /* 0x000fc800078e0214 */
[-C--:B------:R-:W-:Y:S01]  /*4080*/  IMAD R11, R11, R0.reuse, R12 ;  /* 0x000000000b0b7224 */ /* 0x080fe200078e020c */
[----:B------:R1:W3:Y:S01]  /*4090*/  LDG.E R9, desc[UR6][R6.64] ;  /* 0x0000000606097981 */ /* 0x0002e2000c1e1900 */
[----:B------:R-:W-:Y:S02]  /*40a0*/  IMAD R12, R12, R0, R13 ;  /* 0x000000000c0c7224 */ /* 0x000fe400078e020d */
[----:B0-----:R-:W-:-:S04]  /*40b0*/  IMAD.WIDE R4, R10, 0x4, R20 ;  /* 0x000000040a047825 */ /* 0x001fc800078e0214 */
[----:B------:R-:W-:Y:S01]  /*40c0*/  IMAD R13, R13, R0, R14 ;  /* 0x000000000d0d7224 */ /* 0x000fe200078e020e */
[----:B------:R0:W3:Y:S01]  /*40d0*/  LDG.E R10, desc[UR6][R4.64] ;  /* 0x00000006040a7981 */ /* 0x0000e2000c1e1900 */
[----:B-1----:R-:W-:-:S05]  /*40e0*/  IMAD.WIDE R6, R11, 0x4, R20 ;  /* 0x000000040b067825 */ /* 0x002fca00078e0214 */
[----:B------:R1:W3:Y:S01]  /*40f0*/  LDG.E R11, desc[UR6][R6.64] ;  /* 0x00000006060b7981 */ /* 0x0002e2000c1e1900 */
[----:B0-----:R-:W-:-:S06]  /*4100*/  IMAD.WIDE R4, R12, 0x4, R20 ;  /* 0x000000040c047825 */ /* 0x001fcc00078e0214 */
[----:B------:R-:W3:Y:S01]  /*4110*/  LDG.E R4, desc[UR6][R4.64] ;  /* 0x0000000604047981 */ /* 0x000ee2000c1e1900 */
[----:B-1----:R-:W-:-:S04]  /*4120*/  IMAD.WIDE R6, R13, 0x4, R20 ;  /* 0x000000040d067825 */ /* 0x002fc800078e0214 */
[-C--:B------:R-:W-:Y:S02]  /*4130*/  IMAD R13, R14, R0.reuse, R15 ;  /* 0x000000000e0d7224 */ /* 0x080fe400078e020f */
[----:B----4-:R-:W-:Y:S02]  /*4140*/  IMAD R14, R15, R0, R25 ;  /* 0x000000000f0e7224 */ /* 0x010fe400078e0219 */
[--C-:B------:R-:W-:Y:S01]  /*4150*/  IMAD.WIDE R12, R13, 0x4, R20.reuse ;  /* 0x000000040d0c7825 */ /* 0x100fe200078e0214 */
[----:B------:R-:W4:Y:S03]  /*4160*/  LDG.E R15, desc[UR6][R6.64] ;  /* 0x00000006060f7981 */ /* 0x000f26000c1e1900 */
[----:B------:R-:W-:Y:S02]  /*4170*/  IMAD.WIDE R20, R14, 0x4, R20 ;  /* 0x000000040e147825 */ /* 0x000fe400078e0214 */
[----:B------:R-:W4:Y:S04]  /*4180*/  LDG.E R12, desc[UR6][R12.64] ;  /* 0x000000060c0c7981 */ /* 0x000f28000c1e1900 */
[----:B------:R-:W4:Y:S01]  /*4190*/  LDG.E R20, desc[UR6][R20.64] ;  /* 0x0000000614147981 */ /* 0x000f22000c1e1900 */
[----:B------:R-:W-:-:S04]  /*41a0*/  IADD3 R17, PT, PT, R17, 0x10, RZ ;  /* 0x0000001011117810 */ /* 0x000fc80007ffe0ff */
[----:B------:R-:W-:Y:S01]  /*41b0*/  ISETP.NE.AND P0, PT, R17, RZ, PT ;  /* 0x000000ff1100720c */ /* 0x000fe20003f05270 */
[----:B------:R-:W-:Y:S01]  /*41c0*/  VIADD R22, R22, 0x40 ;  /* 0x0000004016167836 */ /* 0x000fe20000000000 */
[----:B--2---:R-:W-:-:S04]  /*41d0*/  IADD3 R3, PT, PT, R19, R18, R3 ;  /* 0x0000001213037210 */ /* 0x004fc80007ffe003 */
[----:B---3--:R-:W-:-:S04]  /*41e0*/  IADD3 R3, PT, PT, R27, R24, R3 ;  /* 0x000000181b037210 */ /* 0x008fc80007ffe003 */
[----:B------:R-:W-:-:S04]  /*41f0*/  IADD3 R3, PT, PT, R29, R26, R3 ;  /* 0x0000001a1d037210 */ /* 0x000fc80007ffe003 */
[----:B------:R-:W-:-:S04]  /*4200*/  IADD3 R3, PT, PT, R9, R8, R3 ;  /* 0x0000000809037210 */ /* 0x000fc80007ffe003 */
[----:B------:R-:W-:-:S04]  /*4210*/  IADD3 R3, PT, PT, R11, R10, R3 ;  /* 0x0000000a0b037210 */ /* 0x000fc80007ffe003 */
[----:B----4-:R-:W-:-:S04]  /*4220*/  IADD3 R3, PT, PT, R15, R4, R3 ;  /* 0x000000040f037210 */ /* 0x010fc80007ffe003 */
[----:B------:R-:W-:Y:S01]  /*4230*/  IADD3 R3, PT, PT, R20, R12, R3 ;  /* 0x0000000c14037210 */ /* 0x000fe20007ffe003 */
[----:B------:R-:W-:Y:S06]  /*4240*/  @P0 BRA `(.L_x_32) ;  /* 0xfffffff800f40947 */ /* 0x000fec000383ffff */
.L_x_31:
[----:B------:R-:W-:Y:S05]  /*4250*/  @!P1 BRA `(.L_x_30) ;  /* 0x0000000400389947 */ /* 0x000fea0003800000 */
[----:B------:R-:W-:Y:S02]  /*4260*/  ISETP.GE.U32.AND P0, PT, R23, 0x8, PT ;  /* 0x000000081700780c */ /* 0x000fe40003f06070 */
[----:B------:R-:W-:-:S04]  /*4270*/  LOP3.LUT R19, R2, 0x7, RZ, 0xc0, !PT ;  /* 0x0000000702137812 */ /* 0x000fc800078ec0ff */
[----:B------:R-:W-:-:S07]  /*4280*/  ISETP.NE.AND P1, PT, R19, RZ, PT ;  /* 0x000000ff1300720c */ /* 0x000fce0003f25270 */
[----:B------:R-:W-:Y:S06]  /*4290*/  @!P0 BRA `(.L_x_33) ;  /* 0x0000000000888947 */ /* 0x000fec0003800000 */
[----:B------:R-:W-:Y:S01]  /*42a0*/  LEA R22, R16, R1, 0x2 ;  /* 0x0000000110167211 */ /* 0x000fe200078e10ff */
[----:B------:R-:W1:Y:S04]  /*42b0*/  LDC.64 R12, c[0x0][0x380] ;  /* 0x0000e000ff0c7b82 */ /* 0x000e680000000a00 */
[----:B0-2---:R-:W2:Y:S04]  /*42c0*/  LDL.128 R4, [R22] ;  /* 0x0000000016047983 */ /* 0x005ea80000100c00 */
[----:B------:R-:W3:Y:S04]  /*42d0*/  LDL.128 R8, [R22+0x10] ;  /* 0x0000100016087983 */ /* 0x000ee80000100c00 */
[----:B------:R-:W5:Y:S01]  /*42e0*/  LDL R17, [R22+0x20] ;  /* 0x0000200016117983 */ /* 0x000f620000100800 */
[----:B--2---:R-:W-:-:S02]  /*42f0*/  IMAD R21, R4, R0, R5 ;  /* 0x0000000004157224 */ /* 0x004fc400078e0205 */
[C---:B------:R-:W-:Y:S02]  /*4300*/  IMAD R5, R0.reuse, R5, R6 ;  /* 0x0000000500057224 */ /* 0x040fe400078e0206 */
[----:B------:R-:W-:Y:S02]  /*4310*/  IMAD R15, R0, R6, R7 ;  /* 0x00000006000f7224 */ /* 0x000fe400078e0207 */
[----:B-1----:R-:W-:-:S04]  /*4320*/  IMAD.WIDE R4, R5, 0x4, R12 ;  /* 0x0000000405047825 */ /* 0x002fc800078e020c */
[----:B---3--:R-:W-:Y:S02]  /*4330*/  IMAD R7, R0, R7, R8 ;  /* 0x0000000700077224 */ /* 0x008fe400078e0208 */
[----:B------:R-:W-:Y:S01]  /*4340*/  IMAD.WIDE R20, R21, 0x4, R12 ;  /* 0x0000000415147825 */ /* 0x000fe200078e020c */
[----:B----4-:R-:W2:Y:S03]  /*4350*/  LDG.E R4, desc[UR6][R4.64] ;  /* 0x0000000604047981 */ /* 0x010ea6000c1e1900 */
[----:B------:R-:W-:Y:S01]  /*4360*/  IMAD R23, R8, R0, R9 ;  /* 0x0000000008177224 */ /* 0x000fe200078e0209 */
[----:B------:R0:W2:Y:S01]  /*4370*/  LDG.E R18, desc[UR6][R20.64] ;  /* 0x0000000614127981 */ /* 0x0000a2000c1e1900 */
[----:B------:R-:W-:-:S04]  /*4380*/  IMAD.WIDE R14, R15, 0x4, R12 ;  /* 0x000000040f0e7825 */ /* 0x000fc800078e020c */
[C---:B------:R-:W-:Y:S02]  /*4390*/  IMAD R25, R0.reuse, R9, R10 ;  /* 0x0000000900197224 */ /* 0x040fe400078e020a */
[--C-:B------:R-:W-:Y:S01]  /*43a0*/  IMAD.WIDE R6, R7, 0x4, R12.reuse ;  /* 0x0000000407067825 */ /* 0x100fe200078e020c */
[----:B------:R-:W3:Y:S03]  /*43b0*/  LDG.E R14, desc[UR6][R14.64] ;  /* 0x000000060e0e7981 */ /* 0x000ee6000c1e1900 */
[----:B------:R-:W-:Y:S02]  /*43c0*/  IMAD.WIDE R8, R23, 0x4, R12 ;  /* 0x0000000417087825 */ /* 0x000fe400078e020c */
[----:B------:R-:W3:Y:S02]  /*43d0*/  LDG.E R6, desc[UR6][R6.64] ;  /* 0x0000000606067981 */ /* 0x000ee4000c1e1900 */
[----:B------:R-:W-:-:S02]  /*43e0*/  IMAD R23, R0, R10, R11 ;  /* 0x0000000a00177224 */ /* 0x000fc400078e020b */
[----:B-----5:R-:W-:Y:S01]  /*43f0*/  IMAD R17, R0, R11, R17 ;  /* 0x0000000b00117224 */ /* 0x020fe200078e0211 */
[----:B------:R-:W4:Y:S01]  /*4400*/  LDG.E R8, desc[UR6][R8.64] ;  /* 0x0000000608087981 */ /* 0x000f22000c1e1900 */
[----:B------:R-:W-:-:S04]  /*4410*/  IMAD.WIDE R10, R25, 0x4, R12 ;  /* 0x00000004190a7825 */ /* 0x000fc800078e020c */
[--C-:B0-----:R-:W-:Y:S02]  /*4420*/  IMAD.WIDE R20, R23, 0x4, R12.reuse ;  /* 0x0000000417147825 */ /* 0x101fe400078e020c */
[----:B------:R-:W4:Y:S02]  /*4430*/  LDG.E R10, desc[UR6][R10.64] ;  /* 0x000000060a0a7981 */ /* 0x000f24000c1e1900 */
[----:B------:R-:W-:Y:S02]  /*4440*/  IMAD.WIDE R12, R17, 0x4, R12 ;  /* 0x00000004110c7825 */ /* 0x000fe400078e020c */
[----:B------:R-:W5:Y:S04]  /*4450*/  LDG.E R20, desc[UR6][R20.64] ;  /* 0x0000000614147981 */ /* 0x000f68000c1e1900 */
[----:B------:R-:W5:Y:S01]  /*4460*/  LDG.E R12, desc[UR6][R12.64] ;  /* 0x000000060c0c7981 */ /* 0x000f62000c1e1900 */
[----:B------:R-:W-:Y:S01]  /*4470*/  VIADD R16, R16, 0x8 ;  /* 0x0000000810107836 */ /* 0x000fe20000000000 */
[----:B--2---:R-:W-:-:S04]  /*4480*/  IADD3 R3, PT, PT, R4, R18, R3 ;  /* 0x0000001204037210 */ /* 0x004fc80007ffe003 */
[----:B---3--:R-:W-:-:S04]  /*4490*/  IADD3 R3, PT, PT, R6, R14, R3 ;  /* 0x0000000e06037210 */ /* 0x008fc80007ffe003 */
[----:B----4-:R-:W-:-:S04]  /*44a0*/  IADD3 R3, PT, PT, R10, R8, R3 ;  /* 0x000000080a037210 */ /* 0x010fc80007ffe003 */
[----:B-----5:R-:W-:-:S07]  /*44b0*/  IADD3 R3, PT, PT, R12, R20, R3 ;  /* 0x000000140c037210 */ /* 0x020fce0007ffe003 */
.L_x_33:
[----:B------:R-:W-:Y:S05]  /*44c0*/  @!P1 BRA `(.L_x_30) ;  /* 0x00000000009c9947 */ /* 0x000fea0003800000 */
[----:B------:R-:W-:Y:S02]  /*44d0*/  ISETP.GE.U32.AND P0, PT, R19, 0x4, PT ;  /* 0x000000041300780c */ /* 0x000fe40003f06070 */
[----:B0-2---:R-:W-:-:S04]  /*44e0*/  LOP3.LUT R8, R2, 0x3, RZ, 0xc0, !PT ;  /* 0x0000000302087812 */ /* 0x005fc800078ec0ff */
[----:B------:R-:W-:-:S07]  /*44f0*/  ISETP.NE.AND P1, PT, R8, RZ, PT ;  /* 0x000000ff0800720c */ /* 0x000fce0003f25270 */
[----:B------:R-:W-:Y:S06]  /*4500*/  @!P0 BRA `(.L_x_34) ;  /* 0x00000000004c8947 */ /* 0x000fec0003800000 */
[----:B------:R-:W-:Y:S01]  /*4510*/  LEA R9, R16, R1, 0x2 ;  /* 0x0000000110097211 */ /* 0x000fe200078e10ff */
[----:B------:R-:W0:Y:S04]  /*4520*/  LDC.64 R10, c[0x0][0x380] ;  /* 0x0000e000ff0a7b82 */ /* 0x000e280000000a00 */
[----:B------:R-:W2:Y:S04]  /*4530*/  LDL.128 R4, [R9] ;  /* 0x0000000009047983 */ /* 0x000ea80000100c00 */
[----:B------:R-:W3:Y:S01]  /*4540*/  LDL R12, [R9+0x10] ;  /* 0x00001000090c7983 */ /* 0x000ee20000100800 */
[----:B--2---:R-:W-:-:S02]  /*4550*/  IMAD R13, R4, R0, R5 ;  /* 0x00000000040d7224 */ /* 0x004fc400078e0205 */
[C---:B------:R-:W-:Y:S02]  /*4560*/  IMAD R15, R0.reuse, R5, R6 ;  /* 0x00000005000f7224 */ /* 0x040fe400078e0206 */
[C---:B------:R-:W-:Y:S02]  /*4570*/  IMAD R17, R0.reuse, R6, R7 ;  /* 0x0000000600117224 */ /* 0x040fe400078e0207 */
[----:B---3--:R-:W-:Y:S02]  /*4580*/  IMAD R19, R0, R7, R12 ;  /* 0x0000000700137224 */ /* 0x008fe400078e020c */
[----:B0-----:R-:W-:-:S04]  /*4590*/  IMAD.WIDE R4, R13, 0x4, R10 ;  /* 0x000000040d047825 */ /* 0x001fc800078e020a */
[--C-:B------:R-:W-:Y:S02]  /*45a0*/  IMAD.WIDE R6, R15, 0x4, R10.reuse ;  /* 0x000000040f067825 */ /* 0x100fe400078e020a */
[----:B----4-:R-:W2:Y:S02]  /*45b0*/  LDG.E R4, desc[UR6][R4.64] ;  /* 0x0000000604047981 */ /* 0x010ea4000c1e1900 */
[--C-:B------:R-:W-:Y:S02]  /*45c0*/  IMAD.WIDE R12, R17, 0x4, R10.reuse ;  /* 0x00000004110c7825 */ /* 0x100fe400078e020a */
[----:B------:R-:W2:Y:S02]  /*45d0*/  LDG.E R6, desc[UR6][R6.64] ;  /* 0x0000000606067981 */ /* 0x000ea4000c1e1900 */
[----:B------:R-:W-:Y:S02]  /*45e0*/  IMAD.WIDE R10, R19, 0x4, R10 ;  /* 0x00000004130a7825 */ /* 0x000fe400078e020a */
[----:B------:R-:W3:Y:S04]  /*45f0*/  LDG.E R12, desc[UR6][R12.64] ;  /* 0x000000060c0c7981 */ /* 0x000ee8000c1e1900 */
[----:B------:R-:W3:Y:S01]  /*4600*/  LDG.E R10, desc[UR6][R10.64] ;  /* 0x000000060a0a7981 */ /* 0x000ee2000c1e1900 */
[----:B------:R-:W-:Y:S01]  /*4610*/  VIADD R16, R16, 0x4 ;  /* 0x0000000410107836 */ /* 0x000fe20000000000 */
[----:B--2---:R-:W-:-:S04]  /*4620*/  IADD3 R3, PT, PT, R6, R4, R3 ;  /* 0x0000000406037210 */ /* 0x004fc80007ffe003 */
[----:B---3--:R-:W-:-:S07]  /*4630*/  IADD3 R3, PT, PT, R10, R12, R3 ;  /* 0x0000000c0a037210 */ /* 0x008fce0007ffe003 */
.L_x_34:
[----:B------:R-:W-:Y:S05]  /*4640*/  @!P1 BRA `(.L_x_30) ;  /* 0x00000000003c9947 */ /* 0x000fea0003800000 */
[----:B------:R-:W-:Y:S01]  /*4650*/  IMAD R16, R16, 0x4, R1 ;  /* 0x0000000410107824 */ /* 0x000fe200078e0201 */
[----:B------:R-:W0:Y:S04]  /*4660*/  LDC.64 R6, c[0x0][0x380] ;  /* 0x0000e000ff067b82 */ /* 0x000e280000000a00 */
[----:B------:R1:W5:Y:S01]  /*4670*/  LDL R9, [R16] ;  /* 0x0000000010097983 */ /* 0x0003620000100800 */
[----:B------:R-:W-:Y:S01]  /*4680*/  IADD3 R8, PT, PT, -R8, RZ, RZ ;  /* 0x000000ff08087210 */ /* 0x000fe20007ffe1ff */
[----:B------:R-:W-:-:S07]  /*4690*/  VIADD R11, R16, 0x4 ;  /* 0x00000004100b7836 */ /* 0x000fce0000000000 */
.L_x_35:
[----:B------:R-:W2:Y:S01]  /*46a0*/  LDL R10, [R11] ;  /* 0x000000000b0a7983 */ /* 0x000ea20000100800 */
[----:B------:R-:W-:-:S04]  /*46b0*/  IADD3 R8, PT, PT, R8, 0x1, RZ ;  /* 0x0000000108087810 */ /* 0x000fc80007ffe0ff */
[----:B------:R-:W-:Y:S01]  /*46c0*/  ISETP.NE.AND P0, PT, R8, RZ, PT ;  /* 0x000000ff0800720c */ /* 0x000fe20003f05270 */
[----:B--2--5:R-:W-:-:S04]  /*46d0*/  IMAD R5, R9, R0, R10 ;  /* 0x0000000009057224 */ /* 0x024fc800078e020a */
[----:B0-----:R-:W-:-:S06]  /*46e0*/  IMAD.WIDE R4, R5, 0x4, R6 ;  /* 0x0000000405047825 */ /* 0x001fcc00078e0206 */
[----:B----4-:R-:W2:Y:S01]  /*46f0*/  LDG.E R4, desc[UR6][R4.64] ;  /* 0x0000000604047981 */ /* 0x010ea2000c1e1900 */
[----:B------:R-:W-:Y:S02]  /*4700*/  VIADD R11, R11, 0x4 ;  /* 0x000000040b0b7836 */ /* 0x000fe40000000000 */
[----:B------:R-:W-:Y:S01]  /*4710*/  IMAD.MOV.U32 R9, RZ, RZ, R10 ;  /* 0x000000ffff097224 */ /* 0x000fe200078e000a */
[----:B--2---:R-:W-:Y:S01]  /*4720*/  IADD3 R3, PT, PT, R4, R3, RZ ;  /* 0x0000000304037210 */ /* 0x004fe20007ffe0ff */
[----:B------:R-:W-:Y:S06]  /*4730*/  @P0 BRA `(.L_x_35) ;  /* 0xfffffffc00d80947 */ /* 0x000fec000383ffff */
.L_x_30:
[----:B------:R-:W-:Y:S01]  /*4740*/  LEA R2, R2, R1, 0x2 ;  /* 0x0000000102027211 */ /* 0x000fe200078e10ff */
[----:B------:R-:W3:Y:S01]  /*4750*/  LDL R4, [R1] ;  /* 0x0000000001047983 */ /* 0x000ee20000100800 */
[----:B0-2---:R-:W0:Y:S03]  /*4760*/  LDC.64 R6, c[0x0][0x380] ;  /* 0x0000e000ff067b82 */ /* 0x005e260000000a00 */
[----:B------:R-:W3:Y:S02]  /*4770*/  LDL R5, [R2] ;  /* 0x0000000002057983 */ /* 0x000ee40000100800 */
[----:B---3--:R-:W-:-:S04]  /*4780*/  IMAD R5, R5, R0, R4 ;  /* 0x0000000005057224 */ /* 0x008fc800078e0204 */
[----:B0-----:R-:W-:-:S06]  /*4790*/  IMAD.WIDE R4, R5, 0x4, R6 ;  /* 0x0000000405047825 */ /* 0x001fcc00078e0206 */
[----:B----4-:R-:W2:Y:S01]  /*47a0*/  LDG.E R4, desc[UR6][R4.64] ;  /* 0x0000000604047981 */ /* 0x010ea2000c1e1900 */
[----:B------:R-:W0:Y:S01]  /*47b0*/  LDC.64 R6, c[0x0][0x388] ;  /* 0x0000e200ff067b82 */ /* 0x000e220000000a00 */
[----:B------:R-:W-:Y:S01]  /*47c0*/  VOTEU.ANY UR4, UPT, PT ;  /* 0x0000000000047886 */ /* 0x000fe200038e0100 */
[----:B------:R-:W3:Y:S01]  /*47d0*/  S2R R0, SR_LANEID ;  /* 0x0000000000007919 */ /* 0x000ee20000000000 */
[----:B------:R-:W-:-:S06]  /*47e0*/  UFLO.U32 UR4, UR4 ;  /* 0x00000004000472bd */ /* 0x000fcc00080e0000 */
[----:B---3--:R-:W-:Y:S01]  /*47f0*/  ISETP.EQ.U32.AND P0, PT, R0, UR4, PT ;  /* 0x0000000400007c0c */ /* 0x008fe2000bf02070 */
[----:B--2---:R-:W-:-:S05]  /*4800*/  IMAD.IADD R3, R4, 0x1, R3 ;  /* 0x0000000104037824 */ /* 0x004fca00078e0203 */
[----:B------:R-:W-:-:S13]  /*4810*/  CREDUX.MIN.S32 UR5, R3 ;  /* 0x00000000030572cc */ /* 0x000fda0000008200 */
[----:B------:R-:W-:-:S05]  /*4820*/  MOV R3, UR5 ;  /* 0x0000000500037c02 */ /* 0x000fca0008000f00 */
[----:B0-----:R-:W-:Y:S01]  /*4830*/  @P0 REDG.E.MIN.S32.STRONG.GPU desc[UR6][R6.64], R3 ;  /* 0x000000030600098e */ /* 0x001fe2000c92e306 */
[----:B------:R-:W-:Y:S05]  /*4840*/  EXIT ;  /* 0x000000000000794d */ /* 0x000fea0003800000 */
.L_x_36:
        /* <DEDUP_REMOVED lines=11> */
.L_x_39:


//--------------------- .nv.global.init           --------------------------
	.section	.nv.global.init,"aw",@progbits
	.align	4
.nv.global.init:
	.type		mrg32k3aM1SubSeq,@object
	.size		mrg32k3aM1SubSeq,(mrg32k3aM2SubSeq - mrg32k3aM1SubSeq)
mrg32k3aM1SubSeq:
        /*0000*/ 	.byte	0x0b, 0xcc, 0xee, 0x04, 0x73, 0x29, 0x8b, 0x6f, 0xf6, 0x53, 0x03, 0xf6, 0x23, 0xf6, 0xea, 0xda
        /* <DEDUP_REMOVED lines=125> */
	.type		mrg32k3aM2SubSeq,@object
	.size		mrg32k3aM2SubSeq,(mrg32k3aM1 - mrg32k3aM2SubSeq)
mrg32k3aM2SubSeq:
        /* <DEDUP_REMOVED lines=126> */
	.type		mrg32k3aM1,@object
	.size		mrg32k3aM1,(mrg32k3aM1Seq - mrg32k3aM1)
mrg32k3aM1:
        /* <DEDUP_REMOVED lines=144> */
	.type		mrg32k3aM1Seq,@object
	.size		mrg32k3aM1Seq,(mrg32k3aM2 - mrg32k3aM1Seq)
mrg32k3aM1Seq:
        /* <DEDUP_REMOVED lines=144> */
	.type		mrg32k3aM2,@object
	.size		mrg32k3aM2,(mrg32k3aM2Seq - mrg32k3aM2)
mrg32k3aM2:
        /* <DEDUP_REMOVED lines=144> */
	.type		mrg32k3aM2Seq,@object
	.size		mrg32k3aM2Seq,(precalc_xorwow_matrix - mrg32k3aM2Seq)
mrg32k3aM2Seq:
        /* <DEDUP_REMOVED lines=144> */
	.type		precalc_xorwow_matrix,@object
	.size		precalc_xorwow_matrix,(precalc_xorwow_offset_matrix - precalc_xorwow_matrix)
precalc_xorwow_matrix:
        /* <DEDUP_REMOVED lines=6400> */
	.type		precalc_xorwow_offset_matrix,@object
	.size		precalc_xorwow_offset_matrix,(.L_1 - precalc_xorwow_offset_matrix)
precalc_xorwow_offset_matrix:
        /* <DEDUP_REMOVED lines=6400> */
.L_1:


//--------------------- .nv.shared.reserved.0     --------------------------
	.section	.nv.shared.reserved.0,"aw",@nobits
	.weak		__nv_reservedSMEM_offset_0_alias
	.size		__nv_reservedSMEM_offset_0_alias, 0, 64
	.other		__nv_reservedSMEM_offset_0_alias,@"STO_CUDA_RESERVED_SHARED STV_DEFAULT"
__nv_reservedSMEM_offset_0_alias:
	.zero		0
	.zero		64


//--------------------- .nv.constant0._Z23generateAdjacencyMatrixPiiP17curandStateXORWOW --------------------------
	.section	.nv.constant0._Z23generateAdjacencyMatrixPiiP17curandStateXORWOW,"a",@progbits
	.sectionflags	@""
	.align	4
.nv.constant0._Z23generateAdjacencyMatrixPiiP17curandStateXORWOW:
	.zero		920


//--------------------- .nv.constant0._Z7initRNGP17curandStateXORWOWm --------------------------
	.section	.nv.constant0._Z7initRNGP17curandStateXORWOWm,"a",@progbits
	.sectionflags	@""
	.align	4
.nv.constant0._Z7initRNGP17curandStateXORWOWm:
	.zero		912


//--------------------- .nv.constant0._Z9tspKernelPiS_i --------------------------
	.section	.nv.constant0._Z9tspKernelPiS_i,"a",@progbits
	.sectionflags	@""
	.align	4
.nv.constant0._Z9tspKernelPiS_i:
	.zero		916


//--------------------- SYMBOLS --------------------------

	.type		.nv.reservedSmem.offset0,@object
	.size		.nv.reservedSmem.offset0,0x4
